// auto-generated by cutlass_sweep.gemm — config: {"arch": "sm_100", "cluster_m": 2, "cluster_n": 2, "dtype": "bf16", "stages": 5, "tile_k": 32, "tile_m": 64, "tile_n": 64}
#include "cutlass/cutlass.h"
#include "cutlass/gemm/collective/collective_builder.hpp"
#include "cutlass/gemm/device/gemm_universal_adapter.h"
#include "cutlass/gemm/kernel/gemm_universal.hpp"
#include "cutlass/epilogue/collective/collective_builder.hpp"

using ElemA = cutlass::bfloat16_t;
using ElemB = cutlass::bfloat16_t;
using ElemCD = cutlass::bfloat16_t;
using Acc  = float;
using TileShape    = cute::Shape<cute::_64, cute::_64, cute::_32>;
using ClusterShape = cute::Shape<cute::_2, cute::_2, cute::_1>;

using CollectiveEpilogue = typename cutlass::epilogue::collective::CollectiveBuilder<
    cutlass::arch::Sm100, cutlass::arch::OpClassTensorOp,
    TileShape, ClusterShape,
    cutlass::epilogue::collective::EpilogueTileAuto,
    Acc, Acc,
    ElemCD, cutlass::layout::RowMajor, 128 / cutlass::sizeof_bits<ElemCD>::value,
    ElemCD, cutlass::layout::RowMajor, 128 / cutlass::sizeof_bits<ElemCD>::value,
    cutlass::epilogue::collective::EpilogueScheduleAuto
  >::CollectiveOp;

using CollectiveMainloop = typename cutlass::gemm::collective::CollectiveBuilder<
    cutlass::arch::Sm100, cutlass::arch::OpClassTensorOp,
    ElemA, cutlass::layout::RowMajor, 128 / cutlass::sizeof_bits<ElemA>::value,
    ElemB, cutlass::layout::ColumnMajor, 128 / cutlass::sizeof_bits<ElemB>::value,
    Acc,
    TileShape, ClusterShape,
    cutlass::gemm::collective::StageCount<5>,
    cutlass::gemm::collective::KernelScheduleAuto
  >::CollectiveOp;

using GemmKernel = cutlass::gemm::kernel::GemmUniversal<
    cute::Shape<int,int,int,int>,
    CollectiveMainloop,
    CollectiveEpilogue
>;
using Gemm = cutlass::gemm::device::GemmUniversalAdapter<GemmKernel>;

// Force the device kernel symbol into the cubin without needing a host main.
auto* _anchor = &cutlass::device_kernel<GemmKernel>;


// ===== COMPILED SASS (sm_100a) =====

	.target	sm_100a

	.elftype	@"ET_EXEC"


//--------------------- .note.nv.tkinfo           --------------------------
	.section	.note.nv.tkinfo,"",@"SHT_NOTE"
	.sectionflags	@"SHF_NOTE_NV_TKINFO"
	.tkinfo
        /*0018*/ 	.word	0x00000002
        /*0030*/ 	.string	""
        /*0030*/ 	.string	"ptxas"
        /*0030*/ 	.string	"Cuda compilation tools, release 13.0, V13.0.88"
        /*0030*/ 	.string	"Build cuda_13.0.r13.0/compiler.36424714_0"
        /*0030*/ 	.string	"-arch sm_100a -m 64 "



//--------------------- .note.nv.cuinfo           --------------------------
	.section	.note.nv.cuinfo,"",@"SHT_NOTE"
	.sectionflags	@"SHF_NOTE_NV_CUINFO"
        /*0018*/ 	.short	0x0002
        /*001a*/ 	.short	0x0064
        /*001c*/ 	.short	0x0082
	.zero		2


//--------------------- .nv.info                  --------------------------
	.section	.nv.info,"",@"SHT_CUDA_INFO"
	.align	4


	//----- nvinfo : EIATTR_REGCOUNT
	.align		4
        /*0000*/ 	.byte	0x04, 0x2f
        /*0002*/ 	.short	(.L_19 - .L_18)
	.align		4
.L_18:
        /*0004*/ 	.word	index@(_ZN7cutlass13device_kernelINS_4gemm6kernel13GemmUniversalIN4cute5tupleIJiiiiEEENS1_10collective13CollectiveMmaINS1_35MainloopSm100TmaUmmaWarpSpecializedILi5ELi2ELi4ENS5_IJNS4_1CILi2EEESB_NSA_ILi1EEEEEEEENS5_IJNSA_ILi64EEESF_NSA_ILi32EEEEEENS_10bfloat16_tENS5_IJlSC_lEEESI_SJ_NS4_8TiledMMAINS4_8MMA_AtomIJNS4_20SM100_MMA_F16BF16_SSISI_SI_fLi64ELi64ELNS4_4UMMA5MajorE0ELSO_0ELNSN_7ScaleInE0ELSP_0EEEEEENS4_6LayoutINS5_IJSC_SC_SC_EEENS5_IJNSA_ILi0EEESU_SU_EEEEENS5_IJNS4_10UnderscoreESX_SX_EEEEENS4_23SM90_TMA_LOAD_MULTICASTENS4_14ComposedLayoutINS4_7SwizzleILi2ELi4ELi3EEENS4_18smem_ptr_flag_bitsILi16EEENSS_INS5_IJNSA_ILi8EEESG_EEENS5_IJSG_SC_EEEEEEEvNS4_8identityES10_S1A_vS1B_EENS_8epilogue10collective18CollectiveEpilogueINS1D_23Sm100TmaWarpSpecializedILi3ELi2ELi16ELb1ELb0EEEJSH_NS5_IJNSS_ISF_SC_EENSS_ISG_SC_EEEEESI_SJ_SI_SJ_NS1D_6fusion15FusionCallbacksIS1H_NS1L_17LinearCombinationISI_fSI_fLNS_15FloatRoundStyleE2EEESH_S1K_JEEENS4_5SM1004TMEM4LOAD26SM100_TMEM_LOAD_16dp256b4xENS4_13SM90_TMA_LOADES1A_NS4_17SM75_U32x4_LDSM_NENS4_14SM90_TMA_STOREES1A_NS4_17SM90_U32x4_STSM_NENS4_39AutoVectorizingCopyWithAssumedAlignmentILi128EEEEEEvvEEEEvNT_6ParamsE)
        /*0008*/ 	.word	0x00000045


	//----- nvinfo : EIATTR_FRAME_SIZE
	.align		4
.L_19:
        /*000c*/ 	.byte	0x04, 0x11
        /*000e*/ 	.short	(.L_21 - .L_20)
	.align		4
.L_20:
        /*0010*/ 	.word	index@($__internal_2_$__cuda_sm10x_tcgen05_guardrail_trap_unallocated_columns_being_dealloced)
        /*0014*/ 	.word	0x00000000


	//----- nvinfo : EIATTR_FRAME_SIZE
	.align		4
.L_21:
        /*0018*/ 	.byte	0x04, 0x11
        /*001a*/ 	.short	(.L_23 - .L_22)
	.align		4
.L_22:
        /*001c*/ 	.word	index@($__internal_1_$__cuda_sm10x_tcgen05_guardrail_trap_phase_invalid_during_alloc)
        /*0020*/ 	.word	0x00000000


	//----- nvinfo : EIATTR_FRAME_SIZE
	.align		4
.L_23:
        /*0024*/ 	.byte	0x04, 0x11
        /*0026*/ 	.short	(.L_25 - .L_24)
	.align		4
.L_24:
        /*0028*/ 	.word	index@($__internal_0_$__cuda_sm10x_tcgen05_guardrail_trap_col_being_dealloced_not_returned_by_alloc)
        /*002c*/ 	.word	0x00000000


	//----- nvinfo : EIATTR_FRAME_SIZE
	.align		4
.L_25:
        /*0030*/ 	.byte	0x04, 0x11
        /*0032*/ 	.short	(.L_27 - .L_26)
	.align		4
.L_26:
        /*0034*/ 	.word	index@(_ZN7cutlass13device_kernelINS_4gemm6kernel13GemmUniversalIN4cute5tupleIJiiiiEEENS1_10collective13CollectiveMmaINS1_35MainloopSm100TmaUmmaWarpSpecializedILi5ELi2ELi4ENS5_IJNS4_1CILi2EEESB_NSA_ILi1EEEEEEEENS5_IJNSA_ILi64EEESF_NSA_ILi32EEEEEENS_10bfloat16_tENS5_IJlSC_lEEESI_SJ_NS4_8TiledMMAINS4_8MMA_AtomIJNS4_20SM100_MMA_F16BF16_SSISI_SI_fLi64ELi64ELNS4_4UMMA5MajorE0ELSO_0ELNSN_7ScaleInE0ELSP_0EEEEEENS4_6LayoutINS5_IJSC_SC_SC_EEENS5_IJNSA_ILi0EEESU_SU_EEEEENS5_IJNS4_10UnderscoreESX_SX_EEEEENS4_23SM90_TMA_LOAD_MULTICASTENS4_14ComposedLayoutINS4_7SwizzleILi2ELi4ELi3EEENS4_18smem_ptr_flag_bitsILi16EEENSS_INS5_IJNSA_ILi8EEESG_EEENS5_IJSG_SC_EEEEEEEvNS4_8identityES10_S1A_vS1B_EENS_8epilogue10collective18CollectiveEpilogueINS1D_23Sm100TmaWarpSpecializedILi3ELi2ELi16ELb1ELb0EEEJSH_NS5_IJNSS_ISF_SC_EENSS_ISG_SC_EEEEESI_SJ_SI_SJ_NS1D_6fusion15FusionCallbacksIS1H_NS1L_17LinearCombinationISI_fSI_fLNS_15FloatRoundStyleE2EEESH_S1K_JEEENS4_5SM1004TMEM4LOAD26SM100_TMEM_LOAD_16dp256b4xENS4_13SM90_TMA_LOADES1A_NS4_17SM75_U32x4_LDSM_NENS4_14SM90_TMA_STOREES1A_NS4_17SM90_U32x4_STSM_NENS4_39AutoVectorizingCopyWithAssumedAlignmentILi128EEEEEEvvEEEEvNT_6ParamsE)
        /*0038*/ 	.word	0x00000000


	//----- nvinfo : EIATTR_MIN_STACK_SIZE
	.align		4
.L_27:
        /*003c*/ 	.byte	0x04, 0x12
        /*003e*/ 	.short	(.L_29 - .L_28)
	.align		4
.L_28:
        /*0040*/ 	.word	index@(_ZN7cutlass13device_kernelINS_4gemm6kernel13GemmUniversalIN4cute5tupleIJiiiiEEENS1_10collective13CollectiveMmaINS1_35MainloopSm100TmaUmmaWarpSpecializedILi5ELi2ELi4ENS5_IJNS4_1CILi2EEESB_NSA_ILi1EEEEEEEENS5_IJNSA_ILi64EEESF_NSA_ILi32EEEEEENS_10bfloat16_tENS5_IJlSC_lEEESI_SJ_NS4_8TiledMMAINS4_8MMA_AtomIJNS4_20SM100_MMA_F16BF16_SSISI_SI_fLi64ELi64ELNS4_4UMMA5MajorE0ELSO_0ELNSN_7ScaleInE0ELSP_0EEEEEENS4_6LayoutINS5_IJSC_SC_SC_EEENS5_IJNSA_ILi0EEESU_SU_EEEEENS5_IJNS4_10UnderscoreESX_SX_EEEEENS4_23SM90_TMA_LOAD_MULTICASTENS4_14ComposedLayoutINS4_7SwizzleILi2ELi4ELi3EEENS4_18smem_ptr_flag_bitsILi16EEENSS_INS5_IJNSA_ILi8EEESG_EEENS5_IJSG_SC_EEEEEEEvNS4_8identityES10_S1A_vS1B_EENS_8epilogue10collective18CollectiveEpilogueINS1D_23Sm100TmaWarpSpecializedILi3ELi2ELi16ELb1ELb0EEEJSH_NS5_IJNSS_ISF_SC_EENSS_ISG_SC_EEEEESI_SJ_SI_SJ_NS1D_6fusion15FusionCallbacksIS1H_NS1L_17LinearCombinationISI_fSI_fLNS_15FloatRoundStyleE2EEESH_S1K_JEEENS4_5SM1004TMEM4LOAD26SM100_TMEM_LOAD_16dp256b4xENS4_13SM90_TMA_LOADES1A_NS4_17SM75_U32x4_LDSM_NENS4_14SM90_TMA_STOREES1A_NS4_17SM90_U32x4_STSM_NENS4_39AutoVectorizingCopyWithAssumedAlignmentILi128EEEEEEvvEEEEvNT_6ParamsE)
        /*0044*/ 	.word	0x00000000
.L_29:


//--------------------- .nv.compat                --------------------------
	.section	.nv.compat,"",@"SHT_CUDA_COMPAT_INFO"
	.align	4
        /*0000*/ 	.byte	0x02, 0x09, 0x01, 0x00, 0x02, 0x02, 0x02, 0x00, 0x02, 0x05, 0x05, 0x00, 0x03, 0x07, 0x01, 0x01
        /*0010*/ 	.byte	0x02, 0x03, 0x01, 0x00, 0x02, 0x06, 0x01, 0x00, 0x04, 0x0b, 0x08, 0x00, 0x09, 0x00, 0x00, 0x00
        /*0020*/ 	.byte	0x00, 0x00, 0x00, 0x00


//--------------------- .nv.info._ZN7cutlass13device_kernelINS_4gemm6kernel13GemmUniversalIN4cute5tupleIJiiiiEEENS1_10collective13CollectiveMmaINS1_35MainloopSm100TmaUmmaWarpSpecializedILi5ELi2ELi4ENS5_IJNS4_1CILi2EEESB_NSA_ILi1EEEEEEEENS5_IJNSA_ILi64EEESF_NSA_ILi32EEEEEENS_10bfloat16_tENS5_IJlSC_lEEESI_SJ_NS4_8TiledMMAINS4_8MMA_AtomIJNS4_20SM100_MMA_F16BF16_SSISI_SI_fLi64ELi64ELNS4_4UMMA5MajorE0ELSO_0ELNSN_7ScaleInE0ELSP_0EEEEEENS4_6LayoutINS5_IJSC_SC_SC_EEENS5_IJNSA_ILi0EEESU_SU_EEEEENS5_IJNS4_10UnderscoreESX_SX_EEEEENS4_23SM90_TMA_LOAD_MULTICASTENS4_14ComposedLayoutINS4_7SwizzleILi2ELi4ELi3EEENS4_18smem_ptr_flag_bitsILi16EEENSS_INS5_IJNSA_ILi8EEESG_EEENS5_IJSG_SC_EEEEEEEvNS4_8identityES10_S1A_vS1B_EENS_8epilogue10collective18CollectiveEpilogueINS1D_23Sm100TmaWarpSpecializedILi3ELi2ELi16ELb1ELb0EEEJSH_NS5_IJNSS_ISF_SC_EENSS_ISG_SC_EEEEESI_SJ_SI_SJ_NS1D_6fusion15FusionCallbacksIS1H_NS1L_17LinearCombinationISI_fSI_fLNS_15FloatRoundStyleE2EEESH_S1K_JEEENS4_5SM1004TMEM4LOAD26SM100_TMEM_LOAD_16dp256b4xENS4_13SM90_TMA_LOADES1A_NS4_17SM75_U32x4_LDSM_NENS4_14SM90_TMA_STOREES1A_NS4_17SM90_U32x4_STSM_NENS4_39AutoVectorizingCopyWithAssumedAlignmentILi128EEEEEEvvEEEEvNT_6ParamsE --------------------------
	.section	.nv.info._ZN7cutlass13device_kernelINS_4gemm6kernel13GemmUniversalIN4cute5tupleIJiiiiEEENS1_10collective13CollectiveMmaINS1_35MainloopSm100TmaUmmaWarpSpecializedILi5ELi2ELi4ENS5_IJNS4_1CILi2EEESB_NSA_ILi1EEEEEEEENS5_IJNSA_ILi64EEESF_NSA_ILi32EEEEEENS_10bfloat16_tENS5_IJlSC_lEEESI_SJ_NS4_8TiledMMAINS4_8MMA_AtomIJNS4_20SM100_MMA_F16BF16_SSISI_SI_fLi64ELi64ELNS4_4UMMA5MajorE0ELSO_0ELNSN_7ScaleInE0ELSP_0EEEEEENS4_6LayoutINS5_IJSC_SC_SC_EEENS5_IJNSA_ILi0EEESU_SU_EEEEENS5_IJNS4_10UnderscoreESX_SX_EEEEENS4_23SM90_TMA_LOAD_MULTICASTENS4_14ComposedLayoutINS4_7SwizzleILi2ELi4ELi3EEENS4_18smem_ptr_flag_bitsILi16EEENSS_INS5_IJNSA_ILi8EEESG_EEENS5_IJSG_SC_EEEEEEEvNS4_8identityES10_S1A_vS1B_EENS_8epilogue10collective18CollectiveEpilogueINS1D_23Sm100TmaWarpSpecializedILi3ELi2ELi16ELb1ELb0EEEJSH_NS5_IJNSS_ISF_SC_EENSS_ISG_SC_EEEEESI_SJ_SI_SJ_NS1D_6fusion15FusionCallbacksIS1H_NS1L_17LinearCombinationISI_fSI_fLNS_15FloatRoundStyleE2EEESH_S1K_JEEENS4_5SM1004TMEM4LOAD26SM100_TMEM_LOAD_16dp256b4xENS4_13SM90_TMA_LOADES1A_NS4_17SM75_U32x4_LDSM_NENS4_14SM90_TMA_STOREES1A_NS4_17SM90_U32x4_STSM_NENS4_39AutoVectorizingCopyWithAssumedAlignmentILi128EEEEEEvvEEEEvNT_6ParamsE,"",@"SHT_CUDA_INFO"
	.sectionflags	@""
	.align	4


	//----- nvinfo : EIATTR_CUDA_API_VERSION
	.align		4
        /*0000*/ 	.byte	0x04, 0x37
        /*0002*/ 	.short	(.L_31 - .L_30)
.L_30:
        /*0004*/ 	.word	0x00000082


	//----- nvinfo : EIATTR_KPARAM_INFO
	.align		4
.L_31:
        /*0008*/ 	.byte	0x04, 0x17
        /*000a*/ 	.short	(.L_33 - .L_32)
.L_32:
        /*000c*/ 	.word	0x00000000
        /*0010*/ 	.short	0x0000
        /*0012*/ 	.short	0x0000
        /*0014*/ 	.byte	0x00, 0xf0, 0x01, 0x20


	//----- nvinfo : EIATTR_AT_ENTRY_FRAGMENTS
	.align		4
.L_33:
        /*0018*/ 	.byte	0x04, 0x4f
        /*001a*/ 	.short	(.L_35 - .L_34)


	//   ....[0]....
.L_34:
        /*001c*/ 	.word	0x00000006


	//----- nvinfo : EIATTR_RESERVED_SMEM_USED
	.align		4
.L_35:
        /*0020*/ 	.byte	0x01, 0x41
	.zero		2


	//----- nvinfo : EIATTR_SPARSE_MMA_MASK
	.align		4
        /*0024*/ 	.byte	0x03, 0x50
        /*0026*/ 	.short	0x0000


	//----- nvinfo : EIATTR_TCGEN05_1CTA_USED
	.align		4
        /*0028*/ 	.byte	0x01, 0x51
	.zero		2


	//----- nvinfo : EIATTR_MAXREG_COUNT
	.align		4
        /*002c*/ 	.byte	0x03, 0x1b
        /*002e*/ 	.short	0x00ff


	//----- nvinfo : EIATTR_NUM_BARRIERS
	.align		4
        /*0030*/ 	.byte	0x02, 0x4c
        /*0032*/ 	.byte	0x07
	.zero		1


	//----- nvinfo : EIATTR_EXTERNS
	.align		4
        /*0034*/ 	.byte	0x04, 0x0f
        /*0036*/ 	.short	(.L_37 - .L_36)


	//   ....[0]....
	.align		4
.L_36:
        /*0038*/ 	.word	index@(__assertfail)


	//----- nvinfo : EIATTR_MERCURY_ISA_VERSION
	.align		4
.L_37:
        /*003c*/ 	.byte	0x03, 0x5f
        /*003e*/ 	.short	0x0101


	//----- nvinfo : EIATTR_INT_WARP_WIDE_INSTR_OFFSETS
	.align		4
        /*0040*/ 	.byte	0x04, 0x31
        /*0042*/ 	.short	(.L_39 - .L_38)


	//   ....[0]....
.L_38:
        /*0044*/ 	.word	0x00003e80


	//   ....[1]....
        /*0048*/ 	.word	0x00003eb0


	//   ....[2]....
        /*004c*/ 	.word	0x00003ed0


	//   ....[3]....
        /*0050*/ 	.word	0x00004aa0


	//   ....[4]....
        /*0054*/ 	.word	0x00004b20


	//   ....[5]....
        /*0058*/ 	.word	0x00004c20


	//   ....[6]....
        /*005c*/ 	.word	0x00004d30


	//----- nvinfo : EIATTR_COOP_GROUP_MASK_REGIDS
	.align		4
.L_39:
        /*0060*/ 	.byte	0x04, 0x29
        /*0062*/ 	.short	(.L_41 - .L_40)


	//   ....[0]....
.L_40:
        /*0064*/ 	.word	0xffffffff


	//   ....[1]....
        /*0068*/ 	.word	0xffffffff


	//   ....[2]....
        /*006c*/ 	.word	0xffffffff


	//   ....[3]....
        /*0070*/ 	.word	0xffffffff


	//   ....[4]....
        /*0074*/ 	.word	0xffffffff


	//   ....[5]....
        /*0078*/ 	.word	0xffffffff


	//   ....[6]....
        /*007c*/ 	.word	0xffffffff


	//   ....[7]....
        /*0080*/ 	.word	0xffffffff


	//   ....[8]....
        /*0084*/ 	.word	0xffffffff


	//   ....[9]....
        /*0088*/ 	.word	0xffffffff


	//   ....[10]....
        /*008c*/ 	.word	0xffffffff


	//   ....[11]....
        /*0090*/ 	.word	0xffffffff


	//   ....[12]....
        /*0094*/ 	.word	0xffffffff


	//   ....[13]....
        /*0098*/ 	.word	0xffffffff


	//----- nvinfo : EIATTR_COOP_GROUP_INSTR_OFFSETS
	.align		4
.L_41:
        /*009c*/ 	.byte	0x04, 0x28
        /*009e*/ 	.short	(.L_43 - .L_42)


	//   ....[0]....
.L_42:
        /*00a0*/ 	.word	0x00000080


	//   ....[1]....
        /*00a4*/ 	.word	0x000004f0


	//   ....[2]....
        /*00a8*/ 	.word	0x000006c0


	//   ....[3]....
        /*00ac*/ 	.word	0x00000840


	//   ....[4]....
        /*00b0*/ 	.word	0x00000940


	//   ....[5]....
        /*00b4*/ 	.word	0x00000ab0


	//   ....[6]....
        /*00b8*/ 	.word	0x00000c50


	//   ....[7]....
        /*00bc*/ 	.word	0x00000e00


	//   ....[8]....
        /*00c0*/ 	.word	0x00002200


	//   ....[9]....
        /*00c4*/ 	.word	0x00003150


	//   ....[10]....
        /*00c8*/ 	.word	0x00003360


	//   ....[11]....
        /*00cc*/ 	.word	0x00003390


	//   ....[12]....
        /*00d0*/ 	.word	0x00003d60


	//   ....[13]....
        /*00d4*/ 	.word	0x00003f90


	//----- nvinfo : EIATTR_VRC_CTA_INIT_COUNT
	.align		4
.L_43:
        /*00d8*/ 	.byte	0x02, 0x4a
        /*00da*/ 	.byte	0x80
	.zero		1


	//----- nvinfo : EIATTR_SYSCALL_OFFSETS
	.align		4
        /*00dc*/ 	.byte	0x04, 0x46
        /*00de*/ 	.short	(.L_45 - .L_44)


	//   ....[0]....
.L_44:
        /*00e0*/ 	.word	0x00005a30


	//   ....[1]....
        /*00e4*/ 	.word	0x00005b20


	//   ....[2]....
        /*00e8*/ 	.word	0x00006360


	//   ....[3]....
        /*00ec*/ 	.word	0x00006cb0


	//----- nvinfo : EIATTR_MBARRIER_INSTR_OFFSETS
	.align		4
.L_45:
        /*00f0*/ 	.byte	0x04, 0x39
        /*00f2*/ 	.short	(.L_47 - .L_46)


	//   ....[0]....
.L_46:
        /*00f4*/ 	.word	0x00000610
        /*00f8*/ 	.word	0x000000ff
        /*00fc*/ 	.word	0x00000000
        /*0100*/ 	.short	0x0100
        /*0102*/ 	.byte	0x04
	.zero		1


	//   ....[1]....
        /*0104*/ 	.word	0x00000620
        /*0108*/ 	.word	0x000000ff
        /*010c*/ 	.word	0x00000028
        /*0110*/ 	.short	0x0100
        /*0112*/ 	.byte	0x04
	.zero		1


	//   ....[2]....
        /*0114*/ 	.word	0x00000630
        /*0118*/ 	.word	0x000000ff
        /*011c*/ 	.word	0x00000008
        /*0120*/ 	.short	0x0100
        /*0122*/ 	.byte	0x04
	.zero		1


	//   ....[3]....
        /*0124*/ 	.word	0x00000640
        /*0128*/ 	.word	0x000000ff
        /*012c*/ 	.word	0x00000030
        /*0130*/ 	.short	0x0100
        /*0132*/ 	.byte	0x04
	.zero		1


	//   ....[4]....
        /*0134*/ 	.word	0x00000650
        /*0138*/ 	.word	0x000000ff
        /*013c*/ 	.word	0x00000010
        /*0140*/ 	.short	0x0100
        /*0142*/ 	.byte	0x04
	.zero		1


	//   ....[5]....
        /*0144*/ 	.word	0x00000660
        /*0148*/ 	.word	0x000000ff
        /*014c*/ 	.word	0x00000038
        /*0150*/ 	.short	0x0100
        /*0152*/ 	.byte	0x04
	.zero		1


	//   ....[6]....
        /*0154*/ 	.word	0x00000670
        /*0158*/ 	.word	0x000000ff
        /*015c*/ 	.word	0x00000018
        /*0160*/ 	.short	0x0100
        /*0162*/ 	.byte	0x04
	.zero		1


	//   ....[7]....
        /*0164*/ 	.word	0x00000680
        /*0168*/ 	.word	0x000000ff
        /*016c*/ 	.word	0x00000040
        /*0170*/ 	.short	0x0100
        /*0172*/ 	.byte	0x04
	.zero		1


	//   ....[8]....
        /*0174*/ 	.word	0x00000690
        /*0178*/ 	.word	0x000000ff
        /*017c*/ 	.word	0x00000020
        /*0180*/ 	.short	0x0100
        /*0182*/ 	.byte	0x04
	.zero		1


	//   ....[9]....
        /*0184*/ 	.word	0x000006a0
        /*0188*/ 	.word	0x000000ff
        /*018c*/ 	.word	0x00000048
        /*0190*/ 	.short	0x0100
        /*0192*/ 	.byte	0x04
	.zero		1


	//   ....[10]....
        /*0194*/ 	.word	0x000007d0
        /*0198*/ 	.word	0x000000ff
        /*019c*/ 	.word	0x00000050
        /*01a0*/ 	.short	0x0100
        /*01a2*/ 	.byte	0x04
	.zero		1


	//   ....[11]....
        /*01a4*/ 	.word	0x000007e0
        /*01a8*/ 	.word	0x000000ff
        /*01ac*/ 	.word	0x00000068
        /*01b0*/ 	.short	0x0100
        /*01b2*/ 	.byte	0x04
	.zero		1


	//   ....[12]....
        /*01b4*/ 	.word	0x000007f0
        /*01b8*/ 	.word	0x000000ff
        /*01bc*/ 	.word	0x00000058
        /*01c0*/ 	.short	0x0100
        /*01c2*/ 	.byte	0x04
	.zero		1


	//   ....[13]....
        /*01c4*/ 	.word	0x00000800
        /*01c8*/ 	.word	0x000000ff
        /*01cc*/ 	.word	0x00000070
        /*01d0*/ 	.short	0x0100
        /*01d2*/ 	.byte	0x04
	.zero		1


	//   ....[14]....
        /*01d4*/ 	.word	0x00000810
        /*01d8*/ 	.word	0x000000ff
        /*01dc*/ 	.word	0x00000060
        /*01e0*/ 	.short	0x0100
        /*01e2*/ 	.byte	0x04
	.zero		1


	//   ....[15]....
        /*01e4*/ 	.word	0x00000820
        /*01e8*/ 	.word	0x000000ff
        /*01ec*/ 	.word	0x00000078
        /*01f0*/ 	.short	0x0100
        /*01f2*/ 	.byte	0x04
	.zero		1


	//   ....[16]....
        /*01f4*/ 	.word	0x00000910
        /*01f8*/ 	.word	0x000000ff
        /*01fc*/ 	.word	0x00000080
        /*0200*/ 	.short	0x0100
        /*0202*/ 	.byte	0x06
	.zero		1


	//   ....[17]....
        /*0204*/ 	.word	0x00000920
        /*0208*/ 	.word	0x000000ff
        /*020c*/ 	.word	0x00000088
        /*0210*/ 	.short	0x0100
        /*0212*/ 	.byte	0x06
	.zero		1


	//   ....[18]....
        /*0214*/ 	.word	0x00000a60
        /*0218*/ 	.word	0x000000ff
        /*021c*/ 	.word	0x00000090
        /*0220*/ 	.short	0x0100
        /*0222*/ 	.byte	0x06
	.zero		1


	//   ....[19]....
        /*0224*/ 	.word	0x00000a70
        /*0228*/ 	.word	0x000000ff
        /*022c*/ 	.word	0x000000a0
        /*0230*/ 	.short	0x0100
        /*0232*/ 	.byte	0x06
	.zero		1


	//   ....[20]....
        /*0234*/ 	.word	0x00000a80
        /*0238*/ 	.word	0x000000ff
        /*023c*/ 	.word	0x00000098
        /*0240*/ 	.short	0x0100
        /*0242*/ 	.byte	0x06
	.zero		1


	//   ....[21]....
        /*0244*/ 	.word	0x00000a90
        /*0248*/ 	.word	0x000000ff
        /*024c*/ 	.word	0x000000a8
        /*0250*/ 	.short	0x0100
        /*0252*/ 	.byte	0x06
	.zero		1


	//   ....[22]....
        /*0254*/ 	.word	0x00000bc0
        /*0258*/ 	.word	0x000000ff
        /*025c*/ 	.word	0x000000b0
        /*0260*/ 	.short	0x0100
        /*0262*/ 	.byte	0x04
	.zero		1


	//   ....[23]....
        /*0264*/ 	.word	0x00000bd0
        /*0268*/ 	.word	0x000000ff
        /*026c*/ 	.word	0x000000d0
        /*0270*/ 	.short	0x0100
        /*0272*/ 	.byte	0x04
	.zero		1


	//   ....[24]....
        /*0274*/ 	.word	0x00000be0
        /*0278*/ 	.word	0x000000ff
        /*027c*/ 	.word	0x000000b8
        /*0280*/ 	.short	0x0100
        /*0282*/ 	.byte	0x04
	.zero		1


	//   ....[25]....
        /*0284*/ 	.word	0x00000bf0
        /*0288*/ 	.word	0x000000ff
        /*028c*/ 	.word	0x000000d8
        /*0290*/ 	.short	0x0100
        /*0292*/ 	.byte	0x04
	.zero		1


	//   ....[26]....
        /*0294*/ 	.word	0x00000c00
        /*0298*/ 	.word	0x000000ff
        /*029c*/ 	.word	0x000000c0
        /*02a0*/ 	.short	0x0100
        /*02a2*/ 	.byte	0x04
	.zero		1


	//   ....[27]....
        /*02a4*/ 	.word	0x00000c10
        /*02a8*/ 	.word	0x000000ff
        /*02ac*/ 	.word	0x000000e0
        /*02b0*/ 	.short	0x0100
        /*02b2*/ 	.byte	0x04
	.zero		1


	//   ....[28]....
        /*02b4*/ 	.word	0x00000c20
        /*02b8*/ 	.word	0x000000ff
        /*02bc*/ 	.word	0x000000c8
        /*02c0*/ 	.short	0x0100
        /*02c2*/ 	.byte	0x04
	.zero		1


	//   ....[29]....
        /*02c4*/ 	.word	0x00000c30
        /*02c8*/ 	.word	0x000000ff
        /*02cc*/ 	.word	0x000000e8
        /*02d0*/ 	.short	0x0100
        /*02d2*/ 	.byte	0x04
	.zero		1


	//   ....[30]....
        /*02d4*/ 	.word	0x00000d20
        /*02d8*/ 	.word	0x000000ff
        /*02dc*/ 	.word	0x000000f0
        /*02e0*/ 	.short	0x0100
        /*02e2*/ 	.byte	0x04
	.zero		1


	//   ....[31]....
        /*02e4*/ 	.word	0x00000d30
        /*02e8*/ 	.word	0x000000ff
        /*02ec*/ 	.word	0x00000100
        /*02f0*/ 	.short	0x0100
        /*02f2*/ 	.byte	0x04
	.zero		1


	//   ....[32]....
        /*02f4*/ 	.word	0x00000d40
        /*02f8*/ 	.word	0x000000ff
        /*02fc*/ 	.word	0x000000f8
        /*0300*/ 	.short	0x0100
        /*0302*/ 	.byte	0x04
	.zero		1


	//   ....[33]....
        /*0304*/ 	.word	0x00000d50
        /*0308*/ 	.word	0x000000ff
        /*030c*/ 	.word	0x00000108
        /*0310*/ 	.short	0x0100
        /*0312*/ 	.byte	0x04
	.zero		1


	//   ....[34]....
        /*0314*/ 	.word	0x000019f0
        /*0318*/ 	.word	0x00000000
        /*031c*/ 	.word	0x00000100
        /*0320*/ 	.short	0x010a
        /*0322*/ 	.byte	0xff
	.zero		1


	//   ....[35]....
        /*0324*/ 	.word	0x00001a20
        /*0328*/ 	.word	0x00000000
        /*032c*/ 	.word	0x000000f0
        /*0330*/ 	.short	0x0101
        /*0332*/ 	.byte	0xff
	.zero		1


	//   ....[36]....
        /*0334*/ 	.word	0x00001b00
        /*0338*/ 	.word	0x000000ff
        /*033c*/ 	.word	0x00000028
        /*0340*/ 	.short	0x010a
        /*0342*/ 	.byte	0x04
	.zero		1


	//   ....[37]....
        /*0344*/ 	.word	0x00001b80
        /*0348*/ 	.word	0x000000ff
        /*034c*/ 	.word	0x00000028
        /*0350*/ 	.short	0x010a
        /*0352*/ 	.byte	0x21
	.zero		1


	//   ....[38]....
        /*0354*/ 	.word	0x00001d10
        /*0358*/ 	.word	0x000000ff
        /*035c*/ 	.word	0x00000028
        /*0360*/ 	.short	0x010a
        /*0362*/ 	.byte	0x08
	.zero		1


	//   ....[39]....
        /*0364*/ 	.word	0x00001e70
        /*0368*/ 	.word	0x000000ff
        /*036c*/ 	.word	0x00000088
        /*0370*/ 	.short	0x0101
        /*0372*/ 	.byte	0x06
	.zero		1


	//   ....[40]....
        /*0374*/ 	.word	0x00001e90
        /*0378*/ 	.word	0x000000ff
        /*037c*/ 	.word	0x00000028
        /*0380*/ 	.short	0x010a
        /*0382*/ 	.byte	0x04
	.zero		1


	//   ....[41]....
        /*0384*/ 	.word	0x00001f10
        /*0388*/ 	.word	0x000000ff
        /*038c*/ 	.word	0x00000028
        /*0390*/ 	.short	0x010a
        /*0392*/ 	.byte	0x11
	.zero		1


	//   ....[42]....
        /*0394*/ 	.word	0x000020a0
        /*0398*/ 	.word	0x000000ff
        /*039c*/ 	.word	0x00000028
        /*03a0*/ 	.short	0x010a
        /*03a2*/ 	.byte	0x07
	.zero		1


	//   ....[43]....
        /*03a4*/ 	.word	0x00002230
        /*03a8*/ 	.word	0x00000003
        /*03ac*/ 	.word	0x00000090
        /*03b0*/ 	.short	0x010a
        /*03b2*/ 	.byte	0xff
	.zero		1


	//   ....[44]....
        /*03b4*/ 	.word	0x00002380
        /*03b8*/ 	.word	0x00000000
        /*03bc*/ 	.word	0x00000000
        /*03c0*/ 	.short	0x0101
        /*03c2*/ 	.byte	0xff
	.zero		1


	//   ....[45]....
        /*03c4*/ 	.word	0x00002940
        /*03c8*/ 	.word	0x000000ff
        /*03cc*/ 	.word	0x00000000
        /*03d0*/ 	.short	0x010a
        /*03d2*/ 	.byte	0x04
	.zero		1


	//   ....[46]....
        /*03d4*/ 	.word	0x000029d0
        /*03d8*/ 	.word	0x000000ff
        /*03dc*/ 	.word	0x00000000
        /*03e0*/ 	.short	0x010a
        /*03e2*/ 	.byte	0x05
	.zero		1


	//   ....[47]....
        /*03e4*/ 	.word	0x00002a60
        /*03e8*/ 	.word	0x000000ff
        /*03ec*/ 	.word	0x00000000
        /*03f0*/ 	.short	0x010a
        /*03f2*/ 	.byte	0x05
	.zero		1


	//   ....[48]....
        /*03f4*/ 	.word	0x00002af0
        /*03f8*/ 	.word	0x000000ff
        /*03fc*/ 	.word	0x00000000
        /*0400*/ 	.short	0x010a
        /*0402*/ 	.byte	0x05
	.zero		1


	//   ....[49]....
        /*0404*/ 	.word	0x00002b90
        /*0408*/ 	.word	0x00000000
        /*040c*/ 	.word	0x00000000
        /*0410*/ 	.short	0x010a
        /*0412*/ 	.byte	0xff
	.zero		1


	//   ....[50]....
        /*0414*/ 	.word	0x00002cb0
        /*0418*/ 	.word	0x00000002
        /*041c*/ 	.word	0x000000f0
        /*0420*/ 	.short	0x010a
        /*0422*/ 	.byte	0xff
	.zero		1


	//   ....[51]....
        /*0424*/ 	.word	0x00002d20
        /*0428*/ 	.word	0x00000002
        /*042c*/ 	.word	0x00000000
        /*0430*/ 	.short	0x0101
        /*0432*/ 	.byte	0xff
	.zero		1


	//   ....[52]....
        /*0434*/ 	.word	0x00002d40
        /*0438*/ 	.word	0x000000ff
        /*043c*/ 	.word	0x000000a0
        /*0440*/ 	.short	0x010a
        /*0442*/ 	.byte	0x04
	.zero		1


	//   ....[53]....
        /*0444*/ 	.word	0x00002e60
        /*0448*/ 	.word	0x00000002
        /*044c*/ 	.word	0x00000090
        /*0450*/ 	.short	0x010a
        /*0452*/ 	.byte	0xff
	.zero		1


	//   ....[54]....
        /*0454*/ 	.word	0x00002f60
        /*0458*/ 	.word	0x00000002
        /*045c*/ 	.word	0x00000000
        /*0460*/ 	.short	0x0101
        /*0462*/ 	.byte	0xff
	.zero		1


	//   ....[55]....
        /*0464*/ 	.word	0x00002ff0
        /*0468*/ 	.word	0x000000ff
        /*046c*/ 	.word	0x000000a0
        /*0470*/ 	.short	0x0106
        /*0472*/ 	.byte	0x04
	.zero		1


	//   ....[56]....
        /*0474*/ 	.word	0x00003010
        /*0478*/ 	.word	0x000000ff
        /*047c*/ 	.word	0x000000a0
        /*0480*/ 	.short	0x010a
        /*0482*/ 	.byte	0x04
	.zero		1


	//   ....[57]....
        /*0484*/ 	.word	0x000030a0
        /*0488*/ 	.word	0x000000ff
        /*048c*/ 	.word	0x000000a0
        /*0490*/ 	.short	0x0106
        /*0492*/ 	.byte	0x07
	.zero		1


	//   ....[58]....
        /*0494*/ 	.word	0x000030e0
        /*0498*/ 	.word	0x00000000
        /*049c*/ 	.word	0x000000a0
        /*04a0*/ 	.short	0x010a
        /*04a2*/ 	.byte	0xff
	.zero		1


	//   ....[59]....
        /*04a4*/ 	.word	0x000035f0
        /*04a8*/ 	.word	0x00000000
        /*04ac*/ 	.word	0x00000090
        /*04b0*/ 	.short	0x010a
        /*04b2*/ 	.byte	0xff
	.zero		1


	//   ....[60]....
        /*04b4*/ 	.word	0x000036f0
        /*04b8*/ 	.word	0x00000003
        /*04bc*/ 	.word	0x00000000
        /*04c0*/ 	.short	0x0101
        /*04c2*/ 	.byte	0xff
	.zero		1


	//   ....[61]....
        /*04c4*/ 	.word	0x00003700
        /*04c8*/ 	.word	0x000000ff
        /*04cc*/ 	.word	0x00000000
        /*04d0*/ 	.short	0x010a
        /*04d2*/ 	.byte	0x04
	.zero		1


	//   ....[62]....
        /*04d4*/ 	.word	0x00003780
        /*04d8*/ 	.word	0x000000ff
        /*04dc*/ 	.word	0x000000d0
        /*04e0*/ 	.short	0x010a
        /*04e2*/ 	.byte	0x17
	.zero		1


	//   ....[63]....
        /*04e4*/ 	.word	0x00003860
        /*04e8*/ 	.word	0x000000ff
        /*04ec*/ 	.word	0x00000000
        /*04f0*/ 	.short	0x010a
        /*04f2*/ 	.byte	0x05
	.zero		1


	//   ....[64]....
        /*04f4*/ 	.word	0x000039a0
        /*04f8*/ 	.word	0x000000ff
        /*04fc*/ 	.word	0x00000000
        /*0500*/ 	.short	0x010a
        /*0502*/ 	.byte	0x04
	.zero		1


	//   ....[65]....
        /*0504*/ 	.word	0x00003b90
        /*0508*/ 	.word	0x000000ff
        /*050c*/ 	.word	0x00000000
        /*0510*/ 	.short	0x010a
        /*0512*/ 	.byte	0x04
	.zero		1


	//   ....[66]....
        /*0514*/ 	.word	0x00003c20
        /*0518*/ 	.word	0x000000ff
        /*051c*/ 	.word	0x00000000
        /*0520*/ 	.short	0x010a
        /*0522*/ 	.byte	0x05
	.zero		1


	//   ....[67]....
        /*0524*/ 	.word	0x00003cb0
        /*0528*/ 	.word	0x000000ff
        /*052c*/ 	.word	0x00000000
        /*0530*/ 	.short	0x010a
        /*0532*/ 	.byte	0x05
	.zero		1


	//   ....[68]....
        /*0534*/ 	.word	0x00003d40
        /*0538*/ 	.word	0x000000ff
        /*053c*/ 	.word	0x00000000
        /*0540*/ 	.short	0x010a
        /*0542*/ 	.byte	0x04
	.zero		1


	//   ....[69]....
        /*0544*/ 	.word	0x000041d0
        /*0548*/ 	.word	0x0000000c
        /*054c*/ 	.word	0x00000090
        /*0550*/ 	.short	0x010a
        /*0552*/ 	.byte	0xff
	.zero		1


	//   ....[70]....
        /*0554*/ 	.word	0x00004340
        /*0558*/ 	.word	0x00000000
        /*055c*/ 	.word	0x00000000
        /*0560*/ 	.short	0x0101
        /*0562*/ 	.byte	0xff
	.zero		1


	//   ....[71]....
        /*0564*/ 	.word	0x000047c0
        /*0568*/ 	.word	0x000000ff
        /*056c*/ 	.word	0x00000088
        /*0570*/ 	.short	0x010a
        /*0572*/ 	.byte	0x18
	.zero		1


	//   ....[72]....
        /*0574*/ 	.word	0x00004980
        /*0578*/ 	.word	0x000000ff
        /*057c*/ 	.word	0x00000068
        /*0580*/ 	.short	0x010a
        /*0582*/ 	.byte	0x04
	.zero		1


	//   ....[73]....
        /*0584*/ 	.word	0x00004b50
        /*0588*/ 	.word	0x000000ff
        /*058c*/ 	.word	0x00000050
        /*0590*/ 	.short	0x010b
        /*0592*/ 	.byte	0x04
	.zero		1


	//   ....[74]....
        /*0594*/ 	.word	0x00004b60
        /*0598*/ 	.word	0x000000ff
        /*059c*/ 	.word	0x00000000
        /*05a0*/ 	.short	0x0101
        /*05a2*/ 	.byte	0x14
	.zero		1


	//   ....[75]....
        /*05a4*/ 	.word	0x00004b70
        /*05a8*/ 	.word	0x000000ff
        /*05ac*/ 	.word	0x00000068
        /*05b0*/ 	.short	0x010a
        /*05b2*/ 	.byte	0x05
	.zero		1


	//   ....[76]....
        /*05b4*/ 	.word	0x00004d60
        /*05b8*/ 	.word	0x000000ff
        /*05bc*/ 	.word	0x00000050
        /*05c0*/ 	.short	0x010b
        /*05c2*/ 	.byte	0x05
	.zero		1


	//   ....[77]....
        /*05c4*/ 	.word	0x00004d70
        /*05c8*/ 	.word	0x000000ff
        /*05cc*/ 	.word	0x00000000
        /*05d0*/ 	.short	0x0101
        /*05d2*/ 	.byte	0x04
	.zero		1


	//   ....[78]....
        /*05d4*/ 	.word	0x00004e10
        /*05d8*/ 	.word	0x000000ff
        /*05dc*/ 	.word	0x00000000
        /*05e0*/ 	.short	0x010a
        /*05e2*/ 	.byte	0x04
	.zero		1


	//   ....[79]....
        /*05e4*/ 	.word	0x00004ea0
        /*05e8*/ 	.word	0x000000ff
        /*05ec*/ 	.word	0x00000000
        /*05f0*/ 	.short	0x010a
        /*05f2*/ 	.byte	0x05
	.zero		1


	//   ....[80]....
        /*05f4*/ 	.word	0x00004f40
        /*05f8*/ 	.word	0x00000000
        /*05fc*/ 	.word	0x00000000
        /*0600*/ 	.short	0x010a
        /*0602*/ 	.byte	0xff
	.zero		1


	//   ....[81]....
        /*0604*/ 	.word	0x000052a0
        /*0608*/ 	.word	0x00000000
        /*060c*/ 	.word	0x00000090
        /*0610*/ 	.short	0x010a
        /*0612*/ 	.byte	0xff
	.zero		1


	//   ....[82]....
        /*0614*/ 	.word	0x00005370
        /*0618*/ 	.word	0x00000000
        /*061c*/ 	.word	0x00000000
        /*0620*/ 	.short	0x0101
        /*0622*/ 	.byte	0xff
	.zero		1


	//   ....[83]....
        /*0624*/ 	.word	0x00005f80
        /*0628*/ 	.word	0x00000002
        /*062c*/ 	.word	0x00000050
        /*0630*/ 	.short	0x010a
        /*0632*/ 	.byte	0xff
	.zero		1


	//   ....[84]....
        /*0634*/ 	.word	0x00005fc0
        /*0638*/ 	.word	0x0000001b
        /*063c*/ 	.word	0x000000b0
        /*0640*/ 	.short	0x010a
        /*0642*/ 	.byte	0xff
	.zero		1


	//   ....[85]....
        /*0644*/ 	.word	0x000060b0
        /*0648*/ 	.word	0x00000002
        /*064c*/ 	.word	0x00000050
        /*0650*/ 	.short	0x010a
        /*0652*/ 	.byte	0xff
	.zero		1


	//   ....[86]....
        /*0654*/ 	.word	0x00006240
        /*0658*/ 	.word	0x0000001b
        /*065c*/ 	.word	0x000000b0
        /*0660*/ 	.short	0x010a
        /*0662*/ 	.byte	0xff
	.zero		1


	//   ....[87]....
        /*0664*/ 	.word	0x00006a10
        /*0668*/ 	.word	0x00000000
        /*066c*/ 	.word	0x00000000
        /*0670*/ 	.short	0x0101
        /*0672*/ 	.byte	0xff
	.zero		1


	//   ....[88]....
        /*0674*/ 	.word	0x00006a20
        /*0678*/ 	.word	0x00000002
        /*067c*/ 	.word	0x00000050
        /*0680*/ 	.short	0x010a
        /*0682*/ 	.byte	0xff
	.zero		1


	//   ....[89]....
        /*0684*/ 	.word	0x00006ae0
        /*0688*/ 	.word	0x00000002
        /*068c*/ 	.word	0x00000050
        /*0690*/ 	.short	0x010a
        /*0692*/ 	.byte	0xff
	.zero		1


	//   ....[90]....
        /*0694*/ 	.word	0x00006e80
        /*0698*/ 	.word	0x000000ff
        /*069c*/ 	.word	0x00000000
        /*06a0*/ 	.short	0x0101
        /*06a2*/ 	.byte	0x04
	.zero		1


	//   ....[91]....
        /*06a4*/ 	.word	0x000073e0
        /*06a8*/ 	.word	0x00000000
        /*06ac*/ 	.word	0x00000000
        /*06b0*/ 	.short	0x0101
        /*06b2*/ 	.byte	0xff
	.zero		1


	//   ....[92]....
        /*06b4*/ 	.word	0x00007690
        /*06b8*/ 	.word	0x000000ff
        /*06bc*/ 	.word	0x00000000
        /*06c0*/ 	.short	0x0101
        /*06c2*/ 	.byte	0x04
	.zero		1


	//   ....[93]....
        /*06c4*/ 	.word	0x000076b0
        /*06c8*/ 	.word	0x00000000
        /*06cc*/ 	.word	0x00000100
        /*06d0*/ 	.short	0x010a
        /*06d2*/ 	.byte	0xff
	.zero		1


	//   ....[94]....
        /*06d4*/ 	.word	0x00007710
        /*06d8*/ 	.word	0x00000000
        /*06dc*/ 	.word	0x00000028
        /*06e0*/ 	.short	0x010a
        /*06e2*/ 	.byte	0xff
	.zero		1


	//   ....[95]....
        /*06e4*/ 	.word	0x00007770
        /*06e8*/ 	.word	0x00000000
        /*06ec*/ 	.word	0x00000028
        /*06f0*/ 	.short	0x010a
        /*06f2*/ 	.byte	0xff
	.zero		1


	//   ....[96]....
        /*06f4*/ 	.word	0x000077c0
        /*06f8*/ 	.word	0x00000003
        /*06fc*/ 	.word	0x00000090
        /*0700*/ 	.short	0x010a
        /*0702*/ 	.byte	0xff
	.zero		1


	//   ....[97]....
        /*0704*/ 	.word	0x00007820
        /*0708*/ 	.word	0x00000000
        /*070c*/ 	.word	0x00000000
        /*0710*/ 	.short	0x010a
        /*0712*/ 	.byte	0xff
	.zero		1


	//   ....[98]....
        /*0714*/ 	.word	0x00007880
        /*0718*/ 	.word	0x00000000
        /*071c*/ 	.word	0x00000000
        /*0720*/ 	.short	0x010a
        /*0722*/ 	.byte	0xff
	.zero		1


	//   ....[99]....
        /*0724*/ 	.word	0x000078e0
        /*0728*/ 	.word	0x00000000
        /*072c*/ 	.word	0x00000000
        /*0730*/ 	.short	0x010a
        /*0732*/ 	.byte	0xff
	.zero		1


	//   ....[100]....
        /*0734*/ 	.word	0x00007940
        /*0738*/ 	.word	0x00000000
        /*073c*/ 	.word	0x00000000
        /*0740*/ 	.short	0x010a
        /*0742*/ 	.byte	0xff
	.zero		1


	//   ....[101]....
        /*0744*/ 	.word	0x00007990
        /*0748*/ 	.word	0x00000002
        /*074c*/ 	.word	0x000000f0
        /*0750*/ 	.short	0x010a
        /*0752*/ 	.byte	0xff
	.zero		1


	//   ....[102]....
        /*0754*/ 	.word	0x000079f0
        /*0758*/ 	.word	0x00000002
        /*075c*/ 	.word	0x000000a0
        /*0760*/ 	.short	0x010a
        /*0762*/ 	.byte	0xff
	.zero		1


	//   ....[103]....
        /*0764*/ 	.word	0x00007a40
        /*0768*/ 	.word	0x00000002
        /*076c*/ 	.word	0x00000090
        /*0770*/ 	.short	0x010a
        /*0772*/ 	.byte	0xff
	.zero		1


	//   ....[104]....
        /*0774*/ 	.word	0x00007aa0
        /*0778*/ 	.word	0x00000000
        /*077c*/ 	.word	0x000000a0
        /*0780*/ 	.short	0x010a
        /*0782*/ 	.byte	0xff
	.zero		1


	//   ....[105]....
        /*0784*/ 	.word	0x00007af0
        /*0788*/ 	.word	0x00000000
        /*078c*/ 	.word	0x00000090
        /*0790*/ 	.short	0x010a
        /*0792*/ 	.byte	0xff
	.zero		1


	//   ....[106]....
        /*0794*/ 	.word	0x00007b50
        /*0798*/ 	.word	0x00000002
        /*079c*/ 	.word	0x000000d0
        /*07a0*/ 	.short	0x010a
        /*07a2*/ 	.byte	0xff
	.zero		1


	//   ....[107]....
        /*07a4*/ 	.word	0x00007bb0
        /*07a8*/ 	.word	0x00000000
        /*07ac*/ 	.word	0x00000000
        /*07b0*/ 	.short	0x010a
        /*07b2*/ 	.byte	0xff
	.zero		1


	//   ....[108]....
        /*07b4*/ 	.word	0x00007c10
        /*07b8*/ 	.word	0x00000000
        /*07bc*/ 	.word	0x00000000
        /*07c0*/ 	.short	0x010a
        /*07c2*/ 	.byte	0xff
	.zero		1


	//   ....[109]....
        /*07c4*/ 	.word	0x00007c70
        /*07c8*/ 	.word	0x00000000
        /*07cc*/ 	.word	0x00000000
        /*07d0*/ 	.short	0x010a
        /*07d2*/ 	.byte	0xff
	.zero		1


	//   ....[110]....
        /*07d4*/ 	.word	0x00007cd0
        /*07d8*/ 	.word	0x00000000
        /*07dc*/ 	.word	0x00000000
        /*07e0*/ 	.short	0x010a
        /*07e2*/ 	.byte	0xff
	.zero		1


	//   ....[111]....
        /*07e4*/ 	.word	0x00007d30
        /*07e8*/ 	.word	0x00000000
        /*07ec*/ 	.word	0x00000000
        /*07f0*/ 	.short	0x010a
        /*07f2*/ 	.byte	0xff
	.zero		1


	//   ....[112]....
        /*07f4*/ 	.word	0x00007d80
        /*07f8*/ 	.word	0x0000000c
        /*07fc*/ 	.word	0x00000090
        /*0800*/ 	.short	0x010a
        /*0802*/ 	.byte	0xff
	.zero		1


	//   ....[113]....
        /*0804*/ 	.word	0x00007de0
        /*0808*/ 	.word	0x00000000
        /*080c*/ 	.word	0x00000088
        /*0810*/ 	.short	0x010a
        /*0812*/ 	.byte	0xff
	.zero		1


	//   ....[114]....
        /*0814*/ 	.word	0x00007e40
        /*0818*/ 	.word	0x00000000
        /*081c*/ 	.word	0x00000068
        /*0820*/ 	.short	0x010a
        /*0822*/ 	.byte	0xff
	.zero		1


	//   ....[115]....
        /*0824*/ 	.word	0x00007ea0
        /*0828*/ 	.word	0x00000006
        /*082c*/ 	.word	0x00000068
        /*0830*/ 	.short	0x010a
        /*0832*/ 	.byte	0xff
	.zero		1


	//   ....[116]....
        /*0834*/ 	.word	0x00007f00
        /*0838*/ 	.word	0x00000000
        /*083c*/ 	.word	0x00000000
        /*0840*/ 	.short	0x010a
        /*0842*/ 	.byte	0xff
	.zero		1


	//   ....[117]....
        /*0844*/ 	.word	0x00007f60
        /*0848*/ 	.word	0x00000000
        /*084c*/ 	.word	0x00000000
        /*0850*/ 	.short	0x010a
        /*0852*/ 	.byte	0xff
	.zero		1


	//   ....[118]....
        /*0854*/ 	.word	0x00007fb0
        /*0858*/ 	.word	0x00000000
        /*085c*/ 	.word	0x00000090
        /*0860*/ 	.short	0x010a
        /*0862*/ 	.byte	0xff
	.zero		1


	//   ....[119]....
        /*0864*/ 	.word	0x00008000
        /*0868*/ 	.word	0x00000002
        /*086c*/ 	.word	0x00000050
        /*0870*/ 	.short	0x010a
        /*0872*/ 	.byte	0xff
	.zero		1


	//   ....[120]....
        /*0874*/ 	.word	0x00008050
        /*0878*/ 	.word	0x0000001b
        /*087c*/ 	.word	0x000000b0
        /*0880*/ 	.short	0x010a
        /*0882*/ 	.byte	0xff
	.zero		1


	//   ....[121]....
        /*0884*/ 	.word	0x000080a0
        /*0888*/ 	.word	0x00000002
        /*088c*/ 	.word	0x00000050
        /*0890*/ 	.short	0x010a
        /*0892*/ 	.byte	0xff
	.zero		1


	//----- nvinfo : EIATTR_NUM_MBARRIERS
	.align		4
.L_47:
        /*0894*/ 	.byte	0x03, 0x38
        /*0896*/ 	.short	0x0022


	//----- nvinfo : EIATTR_EXIT_INSTR_OFFSETS
	.align		4
        /*0898*/ 	.byte	0x04, 0x1c
        /*089a*/ 	.short	(.L_49 - .L_48)


	//   ....[0]....
.L_48:
        /*089c*/ 	.word	0x00002bc0


	//   ....[1]....
        /*08a0*/ 	.word	0x000030b0


	//   ....[2]....
        /*08a4*/ 	.word	0x00003110


	//   ....[3]....
        /*08a8*/ 	.word	0x00003fa0


	//   ....[4]....
        /*08ac*/ 	.word	0x00004f70


	//   ....[5]....
        /*08b0*/ 	.word	0x00004fb0


	//   ....[6]....
        /*08b4*/ 	.word	0x00007580


	//   ....[7]....
        /*08b8*/ 	.word	0x00007600


	//   ....[8]....
        /*08bc*/ 	.word	0x00007630


	//   ....[9]....
        /*08c0*/ 	.word	0x000076a0


	//----- nvinfo : EIATTR_MAX_THREADS
	.align		4
.L_49:
        /*08c4*/ 	.byte	0x04, 0x05
        /*08c6*/ 	.short	(.L_51 - .L_50)
.L_50:
        /*08c8*/ 	.word	0x00000100
        /*08cc*/ 	.word	0x00000001
        /*08d0*/ 	.word	0x00000001


	//----- nvinfo : EIATTR_CRS_STACK_SIZE
	.align		4
.L_51:
        /*08d4*/ 	.byte	0x04, 0x1e
        /*08d6*/ 	.short	(.L_53 - .L_52)
.L_52:
        /*08d8*/ 	.word	0x00000000


	//----- nvinfo : EIATTR_CBANK_PARAM_SIZE
	.align		4
.L_53:
        /*08dc*/ 	.byte	0x03, 0x19
        /*08de*/ 	.short	0x0800


	//----- nvinfo : EIATTR_PARAM_CBANK
	.align		4
        /*08e0*/ 	.byte	0x04, 0x0a
        /*08e2*/ 	.short	(.L_55 - .L_54)
	.align		4
.L_54:
        /*08e4*/ 	.word	index@(.nv.constant0._ZN7cutlass13device_kernelINS_4gemm6kernel13GemmUniversalIN4cute5tupleIJiiiiEEENS1_10collective13CollectiveMmaINS1_35MainloopSm100TmaUmmaWarpSpecializedILi5ELi2ELi4ENS5_IJNS4_1CILi2EEESB_NSA_ILi1EEEEEEEENS5_IJNSA_ILi64EEESF_NSA_ILi32EEEEEENS_10bfloat16_tENS5_IJlSC_lEEESI_SJ_NS4_8TiledMMAINS4_8MMA_AtomIJNS4_20SM100_MMA_F16BF16_SSISI_SI_fLi64ELi64ELNS4_4UMMA5MajorE0ELSO_0ELNSN_7ScaleInE0ELSP_0EEEEEENS4_6LayoutINS5_IJSC_SC_SC_EEENS5_IJNSA_ILi0EEESU_SU_EEEEENS5_IJNS4_10UnderscoreESX_SX_EEEEENS4_23SM90_TMA_LOAD_MULTICASTENS4_14ComposedLayoutINS4_7SwizzleILi2ELi4ELi3EEENS4_18smem_ptr_flag_bitsILi16EEENSS_INS5_IJNSA_ILi8EEESG_EEENS5_IJSG_SC_EEEEEEEvNS4_8identityES10_S1A_vS1B_EENS_8epilogue10collective18CollectiveEpilogueINS1D_23Sm100TmaWarpSpecializedILi3ELi2ELi16ELb1ELb0EEEJSH_NS5_IJNSS_ISF_SC_EENSS_ISG_SC_EEEEESI_SJ_SI_SJ_NS1D_6fusion15FusionCallbacksIS1H_NS1L_17LinearCombinationISI_fSI_fLNS_15FloatRoundStyleE2EEESH_S1K_JEEENS4_5SM1004TMEM4LOAD26SM100_TMEM_LOAD_16dp256b4xENS4_13SM90_TMA_LOADES1A_NS4_17SM75_U32x4_LDSM_NENS4_14SM90_TMA_STOREES1A_NS4_17SM90_U32x4_STSM_NENS4_39AutoVectorizingCopyWithAssumedAlignmentILi128EEEEEEvvEEEEvNT_6ParamsE)
        /*08e8*/ 	.short	0x0380
        /*08ea*/ 	.short	0x0800


	//----- nvinfo : EIATTR_SW_WAR
	.align		4
.L_55:
        /*08ec*/ 	.byte	0x04, 0x36
        /*08ee*/ 	.short	(.L_57 - .L_56)
.L_56:
        /*08f0*/ 	.word	0x00000008
.L_57:


//--------------------- .nv.callgraph             --------------------------
	.section	.nv.callgraph,"",@"SHT_CUDA_CALLGRAPH"
	.align	4
	.sectionentsize	8
	.align		4
        /*0000*/ 	.word	0x00000000
	.align		4
        /*0004*/ 	.word	0xffffffff
	.align		4
        /*0008*/ 	.word	index@(_ZN7cutlass13device_kernelINS_4gemm6kernel13GemmUniversalIN4cute5tupleIJiiiiEEENS1_10collective13CollectiveMmaINS1_35MainloopSm100TmaUmmaWarpSpecializedILi5ELi2ELi4ENS5_IJNS4_1CILi2EEESB_NSA_ILi1EEEEEEEENS5_IJNSA_ILi64EEESF_NSA_ILi32EEEEEENS_10bfloat16_tENS5_IJlSC_lEEESI_SJ_NS4_8TiledMMAINS4_8MMA_AtomIJNS4_20SM100_MMA_F16BF16_SSISI_SI_fLi64ELi64ELNS4_4UMMA5MajorE0ELSO_0ELNSN_7ScaleInE0ELSP_0EEEEEENS4_6LayoutINS5_IJSC_SC_SC_EEENS5_IJNSA_ILi0EEESU_SU_EEEEENS5_IJNS4_10UnderscoreESX_SX_EEEEENS4_23SM90_TMA_LOAD_MULTICASTENS4_14ComposedLayoutINS4_7SwizzleILi2ELi4ELi3EEENS4_18smem_ptr_flag_bitsILi16EEENSS_INS5_IJNSA_ILi8EEESG_EEENS5_IJSG_SC_EEEEEEEvNS4_8identityES10_S1A_vS1B_EENS_8epilogue10collective18CollectiveEpilogueINS1D_23Sm100TmaWarpSpecializedILi3ELi2ELi16ELb1ELb0EEEJSH_NS5_IJNSS_ISF_SC_EENSS_ISG_SC_EEEEESI_SJ_SI_SJ_NS1D_6fusion15FusionCallbacksIS1H_NS1L_17LinearCombinationISI_fSI_fLNS_15FloatRoundStyleE2EEESH_S1K_JEEENS4_5SM1004TMEM4LOAD26SM100_TMEM_LOAD_16dp256b4xENS4_13SM90_TMA_LOADES1A_NS4_17SM75_U32x4_LDSM_NENS4_14SM90_TMA_STOREES1A_NS4_17SM90_U32x4_STSM_NENS4_39AutoVectorizingCopyWithAssumedAlignmentILi128EEEEEEvvEEEEvNT_6ParamsE)
	.align		4
        /*000c*/ 	.word	index@(__assertfail)
	.align		4
        /*0010*/ 	.word	0x00000000
	.align		4
        /*0014*/ 	.word	0xfffffffe
	.align		4
        /*0018*/ 	.word	0x00000000
	.align		4
        /*001c*/ 	.word	0xfffffffd
	.align		4
        /*0020*/ 	.word	0x00000000
	.align		4
        /*0024*/ 	.word	0xfffffffc


//--------------------- .nv.constant4             --------------------------
	.section	.nv.constant4,"a",@progbits
	.align	8
	.align		8
.nv.constant4:
        /*0000*/ 	.dword	__assertfail
	.align		8
        /*0008*/ 	.dword	__unnamed_1
	.align		8
        /*0010*/ 	.dword	__unnamed_2
	.align		8
        /*0018*/ 	.dword	_ZN39_INTERNAL_992ad2b6_4_k_cu_c996ff0b_77134cuda3std3__45__cpo5beginE
	.align		8
        /*0020*/ 	.dword	_ZN39_INTERNAL_992ad2b6_4_k_cu_c996ff0b_77134cuda3std3__45__cpo3endE
	.align		8
        /*0028*/ 	.dword	_ZN39_INTERNAL_992ad2b6_4_k_cu_c996ff0b_77134cuda3std3__45__cpo6cbeginE
	.align		8
        /*0030*/ 	.dword	_ZN39_INTERNAL_992ad2b6_4_k_cu_c996ff0b_77134cuda3std3__45__cpo4cendE
	.align		8
        /*0038*/ 	.dword	_ZN39_INTERNAL_992ad2b6_4_k_cu_c996ff0b_77134cuda3std3__441_GLOBAL__N__992ad2b6_4_k_cu_c996ff0b_77136ignoreE
	.align		8
        /*0040*/ 	.dword	_ZN39_INTERNAL_992ad2b6_4_k_cu_c996ff0b_77134cuda3std3__419piecewise_constructE
	.align		8
        /*0048*/ 	.dword	_ZN39_INTERNAL_992ad2b6_4_k_cu_c996ff0b_77134cuda3std3__48in_placeE
	.align		8
        /*0050*/ 	.dword	_ZN39_INTERNAL_992ad2b6_4_k_cu_c996ff0b_77134cuda3std6ranges3__45__cpo4swapE
	.align		8
        /*0058*/ 	.dword	_ZN39_INTERNAL_992ad2b6_4_k_cu_c996ff0b_77134cuda3std6ranges3__45__cpo9iter_moveE
	.align		8
        /*0060*/ 	.dword	_ZN39_INTERNAL_992ad2b6_4_k_cu_c996ff0b_77134cute7productE
	.align		8
        /*0068*/ 	.dword	_ZN39_INTERNAL_992ad2b6_4_k_cu_c996ff0b_77134cute1_E
	.align		8
        /*0070*/ 	.dword	$str$25
	.align		8
        /*0078*/ 	.dword	$str$26
	.align		8
        /*0080*/ 	.dword	$str$27
	.align		8
        /*0088*/ 	.dword	$str$28


//--------------------- .text._ZN7cutlass13device_kernelINS_4gemm6kernel13GemmUniversalIN4cute5tupleIJiiiiEEENS1_10collective13CollectiveMmaINS1_35MainloopSm100TmaUmmaWarpSpecializedILi5ELi2ELi4ENS5_IJNS4_1CILi2EEESB_NSA_ILi1EEEEEEEENS5_IJNSA_ILi64EEESF_NSA_ILi32EEEEEENS_10bfloat16_tENS5_IJlSC_lEEESI_SJ_NS4_8TiledMMAINS4_8MMA_AtomIJNS4_20SM100_MMA_F16BF16_SSISI_SI_fLi64ELi64ELNS4_4UMMA5MajorE0ELSO_0ELNSN_7ScaleInE0ELSP_0EEEEEENS4_6LayoutINS5_IJSC_SC_SC_EEENS5_IJNSA_ILi0EEESU_SU_EEEEENS5_IJNS4_10UnderscoreESX_SX_EEEEENS4_23SM90_TMA_LOAD_MULTICASTENS4_14ComposedLayoutINS4_7SwizzleILi2ELi4ELi3EEENS4_18smem_ptr_flag_bitsILi16EEENSS_INS5_IJNSA_ILi8EEESG_EEENS5_IJSG_SC_EEEEEEEvNS4_8identityES10_S1A_vS1B_EENS_8epilogue10collective18CollectiveEpilogueINS1D_23Sm100TmaWarpSpecializedILi3ELi2ELi16ELb1ELb0EEEJSH_NS5_IJNSS_ISF_SC_EENSS_ISG_SC_EEEEESI_SJ_SI_SJ_NS1D_6fusion15FusionCallbacksIS1H_NS1L_17LinearCombinationISI_fSI_fLNS_15FloatRoundStyleE2EEESH_S1K_JEEENS4_5SM1004TMEM4LOAD26SM100_TMEM_LOAD_16dp256b4xENS4_13SM90_TMA_LOADES1A_NS4_17SM75_U32x4_LDSM_NENS4_14SM90_TMA_STOREES1A_NS4_17SM90_U32x4_STSM_NENS4_39AutoVectorizingCopyWithAssumedAlignmentILi128EEEEEEvvEEEEvNT_6ParamsE --------------------------
	.section	.text._ZN7cutlass13device_kernelINS_4gemm6kernel13GemmUniversalIN4cute5tupleIJiiiiEEENS1_10collective13CollectiveMmaINS1_35MainloopSm100TmaUmmaWarpSpecializedILi5ELi2ELi4ENS5_IJNS4_1CILi2EEESB_NSA_ILi1EEEEEEEENS5_IJNSA_ILi64EEESF_NSA_ILi32EEEEEENS_10bfloat16_tENS5_IJlSC_lEEESI_SJ_NS4_8TiledMMAINS4_8MMA_AtomIJNS4_20SM100_MMA_F16BF16_SSISI_SI_fLi64ELi64ELNS4_4UMMA5MajorE0ELSO_0ELNSN_7ScaleInE0ELSP_0EEEEEENS4_6LayoutINS5_IJSC_SC_SC_EEENS5_IJNSA_ILi0EEESU_SU_EEEEENS5_IJNS4_10UnderscoreESX_SX_EEEEENS4_23SM90_TMA_LOAD_MULTICASTENS4_14ComposedLayoutINS4_7SwizzleILi2ELi4ELi3EEENS4_18smem_ptr_flag_bitsILi16EEENSS_INS5_IJNSA_ILi8EEESG_EEENS5_IJSG_SC_EEEEEEEvNS4_8identityES10_S1A_vS1B_EENS_8epilogue10collective18CollectiveEpilogueINS1D_23Sm100TmaWarpSpecializedILi3ELi2ELi16ELb1ELb0EEEJSH_NS5_IJNSS_ISF_SC_EENSS_ISG_SC_EEEEESI_SJ_SI_SJ_NS1D_6fusion15FusionCallbacksIS1H_NS1L_17LinearCombinationISI_fSI_fLNS_15FloatRoundStyleE2EEESH_S1K_JEEENS4_5SM1004TMEM4LOAD26SM100_TMEM_LOAD_16dp256b4xENS4_13SM90_TMA_LOADES1A_NS4_17SM75_U32x4_LDSM_NENS4_14SM90_TMA_STOREES1A_NS4_17SM90_U32x4_STSM_NENS4_39AutoVectorizingCopyWithAssumedAlignmentILi128EEEEEEvvEEEEvNT_6ParamsE,"ax",@progbits
	.align	128
.text._ZN7cutlass13device_kernelINS_4gemm6kernel13GemmUniversalIN4cute5tupleIJiiiiEEENS1_10collective13CollectiveMmaINS1_35MainloopSm100TmaUmmaWarpSpecializedILi5ELi2ELi4ENS5_IJNS4_1CILi2EEESB_NSA_ILi1EEEEEEEENS5_IJNSA_ILi64EEESF_NSA_ILi32EEEEEENS_10bfloat16_tENS5_IJlSC_lEEESI_SJ_NS4_8TiledMMAINS4_8MMA_AtomIJNS4_20SM100_MMA_F16BF16_SSISI_SI_fLi64ELi64ELNS4_4UMMA5MajorE0ELSO_0ELNSN_7ScaleInE0ELSP_0EEEEEENS4_6LayoutINS5_IJSC_SC_SC_EEENS5_IJNSA_ILi0EEESU_SU_EEEEENS5_IJNS4_10UnderscoreESX_SX_EEEEENS4_23SM90_TMA_LOAD_MULTICASTENS4_14ComposedLayoutINS4_7SwizzleILi2ELi4ELi3EEENS4_18smem_ptr_flag_bitsILi16EEENSS_INS5_IJNSA_ILi8EEESG_EEENS5_IJSG_SC_EEEEEEEvNS4_8identityES10_S1A_vS1B_EENS_8epilogue10collective18CollectiveEpilogueINS1D_23Sm100TmaWarpSpecializedILi3ELi2ELi16ELb1ELb0EEEJSH_NS5_IJNSS_ISF_SC_EENSS_ISG_SC_EEEEESI_SJ_SI_SJ_NS1D_6fusion15FusionCallbacksIS1H_NS1L_17LinearCombinationISI_fSI_fLNS_15FloatRoundStyleE2EEESH_S1K_JEEENS4_5SM1004TMEM4LOAD26SM100_TMEM_LOAD_16dp256b4xENS4_13SM90_TMA_LOADES1A_NS4_17SM75_U32x4_LDSM_NENS4_14SM90_TMA_STOREES1A_NS4_17SM90_U32x4_STSM_NENS4_39AutoVectorizingCopyWithAssumedAlignmentILi128EEEEEEvvEEEEvNT_6ParamsE:
        .type           _ZN7cutlass13device_kernelINS_4gemm6kernel13GemmUniversalIN4cute5tupleIJiiiiEEENS1_10collective13CollectiveMmaINS1_35MainloopSm100TmaUmmaWarpSpecializedILi5ELi2ELi4ENS5_IJNS4_1CILi2EEESB_NSA_ILi1EEEEEEEENS5_IJNSA_ILi64EEESF_NSA_ILi32EEEEEENS_10bfloat16_tENS5_IJlSC_lEEESI_SJ_NS4_8TiledMMAINS4_8MMA_AtomIJNS4_20SM100_MMA_F16BF16_SSISI_SI_fLi64ELi64ELNS4_4UMMA5MajorE0ELSO_0ELNSN_7ScaleInE0ELSP_0EEEEEENS4_6LayoutINS5_IJSC_SC_SC_EEENS5_IJNSA_ILi0EEESU_SU_EEEEENS5_IJNS4_10UnderscoreESX_SX_EEEEENS4_23SM90_TMA_LOAD_MULTICASTENS4_14ComposedLayoutINS4_7SwizzleILi2ELi4ELi3EEENS4_18smem_ptr_flag_bitsILi16EEENSS_INS5_IJNSA_ILi8EEESG_EEENS5_IJSG_SC_EEEEEEEvNS4_8identityES10_S1A_vS1B_EENS_8epilogue10collective18CollectiveEpilogueINS1D_23Sm100TmaWarpSpecializedILi3ELi2ELi16ELb1ELb0EEEJSH_NS5_IJNSS_ISF_SC_EENSS_ISG_SC_EEEEESI_SJ_SI_SJ_NS1D_6fusion15FusionCallbacksIS1H_NS1L_17LinearCombinationISI_fSI_fLNS_15FloatRoundStyleE2EEESH_S1K_JEEENS4_5SM1004TMEM4LOAD26SM100_TMEM_LOAD_16dp256b4xENS4_13SM90_TMA_LOADES1A_NS4_17SM75_U32x4_LDSM_NENS4_14SM90_TMA_STOREES1A_NS4_17SM90_U32x4_STSM_NENS4_39AutoVectorizingCopyWithAssumedAlignmentILi128EEEEEEvvEEEEvNT_6ParamsE,@function
        .size           _ZN7cutlass13device_kernelINS_4gemm6kernel13GemmUniversalIN4cute5tupleIJiiiiEEENS1_10collective13CollectiveMmaINS1_35MainloopSm100TmaUmmaWarpSpecializedILi5ELi2ELi4ENS5_IJNS4_1CILi2EEESB_NSA_ILi1EEEEEEEENS5_IJNSA_ILi64EEESF_NSA_ILi32EEEEEENS_10bfloat16_tENS5_IJlSC_lEEESI_SJ_NS4_8TiledMMAINS4_8MMA_AtomIJNS4_20SM100_MMA_F16BF16_SSISI_SI_fLi64ELi64ELNS4_4UMMA5MajorE0ELSO_0ELNSN_7ScaleInE0ELSP_0EEEEEENS4_6LayoutINS5_IJSC_SC_SC_EEENS5_IJNSA_ILi0EEESU_SU_EEEEENS5_IJNS4_10UnderscoreESX_SX_EEEEENS4_23SM90_TMA_LOAD_MULTICASTENS4_14ComposedLayoutINS4_7SwizzleILi2ELi4ELi3EEENS4_18smem_ptr_flag_bitsILi16EEENSS_INS5_IJNSA_ILi8EEESG_EEENS5_IJSG_SC_EEEEEEEvNS4_8identityES10_S1A_vS1B_EENS_8epilogue10collective18CollectiveEpilogueINS1D_23Sm100TmaWarpSpecializedILi3ELi2ELi16ELb1ELb0EEEJSH_NS5_IJNSS_ISF_SC_EENSS_ISG_SC_EEEEESI_SJ_SI_SJ_NS1D_6fusion15FusionCallbacksIS1H_NS1L_17LinearCombinationISI_fSI_fLNS_15FloatRoundStyleE2EEESH_S1K_JEEENS4_5SM1004TMEM4LOAD26SM100_TMEM_LOAD_16dp256b4xENS4_13SM90_TMA_LOADES1A_NS4_17SM75_U32x4_LDSM_NENS4_14SM90_TMA_STOREES1A_NS4_17SM90_U32x4_STSM_NENS4_39AutoVectorizingCopyWithAssumedAlignmentILi128EEEEEEvvEEEEvNT_6ParamsE,(.L_x_164 - _ZN7cutlass13device_kernelINS_4gemm6kernel13GemmUniversalIN4cute5tupleIJiiiiEEENS1_10collective13CollectiveMmaINS1_35MainloopSm100TmaUmmaWarpSpecializedILi5ELi2ELi4ENS5_IJNS4_1CILi2EEESB_NSA_ILi1EEEEEEEENS5_IJNSA_ILi64EEESF_NSA_ILi32EEEEEENS_10bfloat16_tENS5_IJlSC_lEEESI_SJ_NS4_8TiledMMAINS4_8MMA_AtomIJNS4_20SM100_MMA_F16BF16_SSISI_SI_fLi64ELi64ELNS4_4UMMA5MajorE0ELSO_0ELNSN_7ScaleInE0ELSP_0EEEEEENS4_6LayoutINS5_IJSC_SC_SC_EEENS5_IJNSA_ILi0EEESU_SU_EEEEENS5_IJNS4_10UnderscoreESX_SX_EEEEENS4_23SM90_TMA_LOAD_MULTICASTENS4_14ComposedLayoutINS4_7SwizzleILi2ELi4ELi3EEENS4_18smem_ptr_flag_bitsILi16EEENSS_INS5_IJNSA_ILi8EEESG_EEENS5_IJSG_SC_EEEEEEEvNS4_8identityES10_S1A_vS1B_EENS_8epilogue10collective18CollectiveEpilogueINS1D_23Sm100TmaWarpSpecializedILi3ELi2ELi16ELb1ELb0EEEJSH_NS5_IJNSS_ISF_SC_EENSS_ISG_SC_EEEEESI_SJ_SI_SJ_NS1D_6fusion15FusionCallbacksIS1H_NS1L_17LinearCombinationISI_fSI_fLNS_15FloatRoundStyleE2EEESH_S1K_JEEENS4_5SM1004TMEM4LOAD26SM100_TMEM_LOAD_16dp256b4xENS4_13SM90_TMA_LOADES1A_NS4_17SM75_U32x4_LDSM_NENS4_14SM90_TMA_STOREES1A_NS4_17SM90_U32x4_STSM_NENS4_39AutoVectorizingCopyWithAssumedAlignmentILi128EEEEEEvvEEEEvNT_6ParamsE)
        .other          _ZN7cutlass13device_kernelINS_4gemm6kernel13GemmUniversalIN4cute5tupleIJiiiiEEENS1_10collective13CollectiveMmaINS1_35MainloopSm100TmaUmmaWarpSpecializedILi5ELi2ELi4ENS5_IJNS4_1CILi2EEESB_NSA_ILi1EEEEEEEENS5_IJNSA_ILi64EEESF_NSA_ILi32EEEEEENS_10bfloat16_tENS5_IJlSC_lEEESI_SJ_NS4_8TiledMMAINS4_8MMA_AtomIJNS4_20SM100_MMA_F16BF16_SSISI_SI_fLi64ELi64ELNS4_4UMMA5MajorE0ELSO_0ELNSN_7ScaleInE0ELSP_0EEEEEENS4_6LayoutINS5_IJSC_SC_SC_EEENS5_IJNSA_ILi0EEESU_SU_EEEEENS5_IJNS4_10UnderscoreESX_SX_EEEEENS4_23SM90_TMA_LOAD_MULTICASTENS4_14ComposedLayoutINS4_7SwizzleILi2ELi4ELi3EEENS4_18smem_ptr_flag_bitsILi16EEENSS_INS5_IJNSA_ILi8EEESG_EEENS5_IJSG_SC_EEEEEEEvNS4_8identityES10_S1A_vS1B_EENS_8epilogue10collective18CollectiveEpilogueINS1D_23Sm100TmaWarpSpecializedILi3ELi2ELi16ELb1ELb0EEEJSH_NS5_IJNSS_ISF_SC_EENSS_ISG_SC_EEEEESI_SJ_SI_SJ_NS1D_6fusion15FusionCallbacksIS1H_NS1L_17LinearCombinationISI_fSI_fLNS_15FloatRoundStyleE2EEESH_S1K_JEEENS4_5SM1004TMEM4LOAD26SM100_TMEM_LOAD_16dp256b4xENS4_13SM90_TMA_LOADES1A_NS4_17SM75_U32x4_LDSM_NENS4_14SM90_TMA_STOREES1A_NS4_17SM90_U32x4_STSM_NENS4_39AutoVectorizingCopyWithAssumedAlignmentILi128EEEEEEvvEEEEvNT_6ParamsE,@"STO_CUDA_ENTRY STV_DEFAULT"
_ZN7cutlass13device_kernelINS_4gemm6kernel13GemmUniversalIN4cute5tupleIJiiiiEEENS1_10collective13CollectiveMmaINS1_35MainloopSm100TmaUmmaWarpSpecializedILi5ELi2ELi4ENS5_IJNS4_1CILi2EEESB_NSA_ILi1EEEEEEEENS5_IJNSA_ILi64EEESF_NSA_ILi32EEEEEENS_10bfloat16_tENS5_IJlSC_lEEESI_SJ_NS4_8TiledMMAINS4_8MMA_AtomIJNS4_20SM100_MMA_F16BF16_SSISI_SI_fLi64ELi64ELNS4_4UMMA5MajorE0ELSO_0ELNSN_7ScaleInE0ELSP_0EEEEEENS4_6LayoutINS5_IJSC_SC_SC_EEENS5_IJNSA_ILi0EEESU_SU_EEEEENS5_IJNS4_10UnderscoreESX_SX_EEEEENS4_23SM90_TMA_LOAD_MULTICASTENS4_14ComposedLayoutINS4_7SwizzleILi2ELi4ELi3EEENS4_18smem_ptr_flag_bitsILi16EEENSS_INS5_IJNSA_ILi8EEESG_EEENS5_IJSG_SC_EEEEEEEvNS4_8identityES10_S1A_vS1B_EENS_8epilogue10collective18CollectiveEpilogueINS1D_23Sm100TmaWarpSpecializedILi3ELi2ELi16ELb1ELb0EEEJSH_NS5_IJNSS_ISF_SC_EENSS_ISG_SC_EEEEESI_SJ_SI_SJ_NS1D_6fusion15FusionCallbacksIS1H_NS1L_17LinearCombinationISI_fSI_fLNS_15FloatRoundStyleE2EEESH_S1K_JEEENS4_5SM1004TMEM4LOAD26SM100_TMEM_LOAD_16dp256b4xENS4_13SM90_TMA_LOADES1A_NS4_17SM75_U32x4_LDSM_NENS4_14SM90_TMA_STOREES1A_NS4_17SM90_U32x4_STSM_NENS4_39AutoVectorizingCopyWithAssumedAlignmentILi128EEEEEEvvEEEEvNT_6ParamsE:
[----:B------:R-:W1:Y:S01]  /*0000*/  LDC R1, c[0x0][0x37c] ;  /* 0x0000df00ff017b82 */ /* 0x000e620000000800 */
[----:B------:R-:W2:Y:S01]  /*0010*/  S2R R55, SR_TID.X ;  /* 0x0000000000377919 */ /* 0x000ea20000002100 */
[----:B------:R-:W3:Y:S01]  /*0020*/  LDCU.64 UR8, c[0x0][0x890] ;  /* 0x00011200ff0877ac */ /* 0x000ee20008000a00 */
[----:B------:R-:W-:Y:S02]  /*0030*/  PRMT R45, RZ, 0x7610, R45 ;  /* 0x00007610ff2d7816 */ /* 0x000fe4000000002d */
[----:B------:R-:W-:Y:S01]  /*0040*/  ELECT P3, URZ, PT ;  /* 0x0000000000ff782f */ /* 0x000fe20003860000 */
[----:B---3--:R-:W-:-:S04]  /*0050*/  UISETP.NE.U32.AND UP0, UPT, UR8, URZ, UPT ;  /* 0x000000ff0800728c */ /* 0x008fc8000bf05070 */
[----:B------:R-:W-:Y:S01]  /*0060*/  UISETP.NE.AND.EX UP0, UPT, UR9, URZ, UPT, UP0 ;  /* 0x000000ff0900728c */ /* 0x000fe2000bf05300 */
[----:B--2---:R-:W-:-:S05]  /*0070*/  SHF.R.U32.HI R46, RZ, 0x5, R55 ;  /* 0x00000005ff2e7819 */ /* 0x004fca0000011637 */
[----:B------:R-:W2:Y:S02]  /*0080*/  SHFL.IDX PT, R0, R46, RZ, 0x1f ;  /* 0x00001fff2e007589 */ /* 0x000ea400000e0000 */
[----:B--2---:R-:W-:Y:S01]  /*0090*/  R2UR UR22, R0 ;  /* 0x00000000001672ca */ /* 0x004fe200000e0000 */
[----:B-1----:R-:W-:-:S14]  /*00a0*/  BRA.U UP0, `(.L_x_0) ;  /* 0x0000000100307547 */ /* 0x002fdc000b800000 */
[----:B------:R-:W1:Y:S02]  /*00b0*/  LDCU.64 UR4, c[0x0][0x888] ;  /* 0x00011100ff0477ac */ /* 0x000e640008000a00 */
[----:B-1----:R-:W-:-:S04]  /*00c0*/  UISETP.NE.U32.AND UP0, UPT, UR4, URZ, UPT ;  /* 0x000000ff0400728c */ /* 0x002fc8000bf05070 */
[----:B------:R-:W-:-:S09]  /*00d0*/  UISETP.NE.AND.EX UP0, UPT, UR5, URZ, UPT, UP0 ;  /* 0x000000ff0500728c */ /* 0x000fd2000bf05300 */
[----:B------:R-:W-:Y:S05]  /*00e0*/  BRA.U !UP0, `(.L_x_1) ;  /* 0x0000000108147547 */ /* 0x000fea000b800000 */
[----:B------:R-:W1:Y:S01]  /*00f0*/  LDC.64 R26, c[0x0][0x888] ;  /* 0x00022200ff1a7b82 */ /* 0x000e620000000a00 */
[----:B------:R-:W1:Y:S02]  /*0100*/  LDCU.64 UR4, c[0x0][0x358] ;  /* 0x00006b00ff0477ac */ /* 0x000e640008000a00 */
[----:B-1----:R1:W5:Y:S01]  /*0110*/  LDG.E R26, desc[UR4][R26.64] ;  /* 0x000000041a1a7981 */ /* 0x002362000c1e1900 */
[----:B------:R-:W-:Y:S01]  /*0120*/  HFMA2 R45, -RZ, RZ, 0, 5.9604644775390625e-08 ;  /* 0x00000001ff2d7431 */ /* 0x000fe200000001ff */
[----:B------:R-:W-:Y:S05]  /*0130*/  BRA `(.L_x_0) ;  /* 0x00000000000c7947 */ /* 0x000fea0003800000 */
.L_x_1:
[----:B------:R-:W1:Y:S01]  /*0140*/  LDCU UR4, c[0x0][0x880] ;  /* 0x00011000ff0477ac */ /* 0x000e620008000800 */
[----:B------:R-:W-:Y:S01]  /*0150*/  HFMA2 R45, -RZ, RZ, 0, 5.9604644775390625e-08 ;  /* 0x00000001ff2d7431 */ /* 0x000fe200000001ff */
[----:B-1----:R-:W-:-:S07]  /*0160*/  MOV R26, UR4 ;  /* 0x00000004001a7c02 */ /* 0x002fce0008000f00 */
.L_x_0:
[----:B------:R-:W2:Y:S02]  /*0170*/  LDCU.64 UR4, c[0x0][0x8b0] ;  /* 0x00011600ff0477ac */ /* 0x000ea40008000a00 */
[----:B--2---:R-:W-:-:S04]  /*0180*/  UISETP.NE.U32.AND UP0, UPT, UR4, URZ, UPT ;  /* 0x000000ff0400728c */ /* 0x004fc8000bf05070 */
[----:B------:R-:W-:-:S09]  /*0190*/  UISETP.NE.AND.EX UP0, UPT, UR5, URZ, UPT, UP0 ;  /* 0x000000ff0500728c */ /* 0x000fd2000bf05300 */
[----:B------:R-:W-:Y:S05]  /*01a0*/  BRA.U UP0, `(.L_x_2) ;  /* 0x0000000100287547 */ /* 0x000fea000b800000 */
[----:B------:R-:W2:Y:S02]  /*01b0*/  LDCU.64 UR4, c[0x0][0x8a8] ;  /* 0x00011500ff0477ac */ /* 0x000ea40008000a00 */
[----:B--2---:R-:W-:-:S04]  /*01c0*/  UISETP.NE.U32.AND UP0, UPT, UR4, URZ, UPT ;  /* 0x000000ff0400728c */ /* 0x004fc8000bf05070 */
[----:B------:R-:W-:-:S09]  /*01d0*/  UISETP.NE.AND.EX UP0, UPT, UR5, URZ, UPT, UP0 ;  /* 0x000000ff0500728c */ /* 0x000fd2000bf05300 */
[----:B------:R-:W-:Y:S05]  /*01e0*/  BRA.U !UP0, `(.L_x_3) ;  /* 0x0000000108107547 */ /* 0x000fea000b800000 */
[----:B------:R-:W2:Y:S01]  /*01f0*/  LDC.64 R24, c[0x0][0x8a8] ;  /* 0x00022a00ff187b82 */ /* 0x000ea20000000a00 */
[----:B------:R-:W2:Y:S02]  /*0200*/  LDCU.64 UR4, c[0x0][0x358] ;  /* 0x00006b00ff0477ac */ /* 0x000ea40008000a00 */
[----:B--2---:R2:W5:Y:S01]  /*0210*/  LDG.E R24, desc[UR4][R24.64] ;  /* 0x0000000418187981 */ /* 0x004562000c1e1900 */
[----:B------:R-:W-:Y:S05]  /*0220*/  BRA `(.L_x_2) ;  /* 0x0000000000087947 */ /* 0x000fea0003800000 */
.L_x_3:
[----:B------:R-:W2:Y:S02]  /*0230*/  LDCU UR4, c[0x0][0x8a0] ;  /* 0x00011400ff0477ac */ /* 0x000ea40008000800 */
[----:B--2---:R-:W-:Y:S02]  /*0240*/  MOV R24, UR4 ;  /* 0x0000000400187c02 */ /* 0x004fe40008000f00 */
.L_x_2:
[----:B------:R-:W-:Y:S01]  /*0250*/  IMAD.U32 R0, RZ, RZ, UR22 ;  /* 0x00000016ff007e24 */ /* 0x000fe2000f8e00ff */
[----:B------:R-:W-:Y:S04]  /*0260*/  BSSY.RECONVERGENT B0, `(.L_x_4) ;  /* 0x000000c000007945 */ /* 0x000fe80003800200 */
[C---:B------:R-:W-:Y:S02]  /*0270*/  ISETP.NE.OR P1, PT, R0.reuse, 0x1, !P3 ;  /* 0x000000010000780c */ /* 0x040fe40005f25670 */
[----:B------:R-:W-:-:S11]  /*0280*/  ISETP.NE.OR P0, PT, R0, 0x3, !P3 ;  /* 0x000000030000780c */ /* 0x000fd60005f05670 */
[----:B------:R-:W-:Y:S05]  /*0290*/  @P1 BRA `(.L_x_5) ;  /* 0x0000000000201947 */ /* 0x000fea0003800000 */
[----:B------:R-:W3:Y:S02]  /*02a0*/  LDCU.64 UR4, c[0x0][0x348] ;  /* 0x00006900ff0477ac */ /* 0x000ee40008000a00 */
[----:B---3--:R-:W-:Y:S02]  /*02b0*/  UIADD3 UR6, UP1, UPT, UR4, 0x80, URZ ;  /* 0x0000008004067890 */ /* 0x008fe4000ff3e0ff */
[----:B------:R-:W-:Y:S02]  /*02c0*/  UIADD3 UR4, UP0, UPT, UR4, 0x180, URZ ;  /* 0x0000018004047890 */ /* 0x000fe4000ff1e0ff */
[----:B------:R-:W-:Y:S02]  /*02d0*/  UIADD3.X UR7, UPT, UPT, URZ, UR5, URZ, UP1, !UPT ;  /* 0x00000005ff077290 */ /* 0x000fe40008ffe4ff */
[----:B------:R-:W-:-:S07]  /*02e0*/  UIADD3.X UR5, UPT, UPT, URZ, UR5, URZ, UP0, !UPT ;  /* 0x00000005ff057290 */ /* 0x000fce00087fe4ff */
[----:B------:R3:W-:Y:S02]  /*02f0*/  UTMACCTL.PF [UR6] ;  /* 0x00000000060079b9 */ /* 0x0007e40008040000 */
[----:B------:R3:W-:Y:S02]  /*0300*/  UTMACCTL.PF [UR4] ;  /* 0x00000000040079b9 */ /* 0x0007e40008040000 */
[----:B---3--:R-:W-:Y:S01]  /*0310*/  NOP ;  /* 0x0000000000007918 */ /* 0x008fe20000000000 */
.L_x_5:
[----:B------:R-:W-:Y:S05]  /*0320*/  BSYNC.RECONVERGENT B0 ;  /* 0x0000000000007941 */ /* 0x000fea0003800200 */
.L_x_4:
[----:B------:R-:W-:Y:S04]  /*0330*/  BSSY.RECONVERGENT B0, `(.L_x_6) ;  /* 0x000000a000007945 */ /* 0x000fe80003800200 */
        /* <DEDUP_REMOVED lines=9> */
.L_x_7:
[----:B------:R-:W-:Y:S05]  /*03d0*/  BSYNC.RECONVERGENT B0 ;  /* 0x0000000000007941 */ /* 0x000fea0003800200 */
.L_x_6:
[----:B------:R-:W3:Y:S01]  /*03e0*/  LDCU.64 UR4, c[0x0][0x888] ;  /* 0x00011100ff0477ac */ /* 0x000ee20008000a00 */
[----:B------:R-:W-:Y:S02]  /*03f0*/  UISETP.EQ.U32.AND UP1, UPT, UR8, URZ, UPT ;  /* 0x000000ff0800728c */ /* 0x000fe4000bf22070 */
[----:B------:R-:W-:Y:S02]  /*0400*/  UPLOP3.LUT UP3, UPT, UPT, UPT, UPT, 0x80, 0x8 ;  /* 0x000000000008789c */ /* 0x000fe40003f6f070 */
[----:B---3--:R-:W-:-:S04]  /*0410*/  UISETP.NE.U32.AND UP0, UPT, UR4, URZ, UPT ;  /* 0x000000ff0400728c */ /* 0x008fc8000bf05070 */
[----:B------:R-:W-:-:S04]  /*0420*/  UISETP.NE.AND.EX UP0, UPT, UR5, URZ, UPT, UP0 ;  /* 0x000000ff0500728c */ /* 0x000fc8000bf05300 */
[----:B------:R-:W-:-:S04]  /*0430*/  UISETP.EQ.OR.EX UP2, UPT, UR9, URZ, !UP0, UP1 ;  /* 0x000000ff0900728c */ /* 0x000fc8000c742710 */
[----:B------:R-:W-:-:S06]  /*0440*/  UP2UR UR4, UPR, URZ, 0x4 ;  /* 0x00000004ff047883 */ /* 0x000fcc0008000000 */
[----:B------:R-:W-:Y:S01]  /*0450*/  MOV R49, UR4 ;  /* 0x0000000400317c02 */ /* 0x000fe20008000f00 */
[----:B------:R-:W-:Y:S06]  /*0460*/  BRA.U !UP2, `(.L_x_8) ;  /* 0x000000010a207547 */ /* 0x000fec000b800000 */
[----:B------:R-:W-:Y:S01]  /*0470*/  UISETP.NE.U32.AND UP1, UPT, UR8, URZ, UPT ;  /* 0x000000ff0800728c */ /* 0x000fe2000bf25070 */
[----:B-----5:R-:W-:Y:S01]  /*0480*/  FSETP.NEU.AND P0, PT, R26, RZ, PT ;  /* 0x000000ff1a00720b */ /* 0x020fe20003f0d000 */
[----:B------:R-:W-:Y:S02]  /*0490*/  USEL UR4, URZ, 0xffffffff, UP0 ;  /* 0xffffffffff047887 */ /* 0x000fe40008000000 */
[----:B------:R-:W-:-:S10]  /*04a0*/  UISETP.NE.AND.EX UP1, UPT, UR9, URZ, UPT, UP1 ;  /* 0x000000ff0900728c */ /* 0x000fd4000bf25310 */
[----:B------:R-:W-:Y:S01]  /*04b0*/  VOTEU.ANY UP0, P0 ;  /* 0x0000000000ff7886 */ /* 0x000fe20000000100 */
[----:B------:R-:W-:-:S04]  /*04c0*/  @!UP1 USEL UR4, URZ, 0xffffffff, UP0 ;  /* 0xffffffffff049887 */ /* 0x000fc80008000000 */
[----:B------:R-:W-:-:S04]  /*04d0*/  ULOP3.LUT UR4, UR4, 0x1, URZ, 0xc0, !UPT ;  /* 0x0000000104047892 */ /* 0x000fc8000f8ec0ff */
[----:B------:R-:W-:-:S11]  /*04e0*/  UISETP.NE.U32.AND UP3, UPT, UR4, 0x1, UPT ;  /* 0x000000010400788c */ /* 0x000fd6000bf65070 */
.L_x_8:
[----:B------:R-:W3:Y:S01]  /*04f0*/  SHFL.IDX PT, R2, R46, RZ, 0x1f ;  /* 0x00001fff2e027589 */ /* 0x000ee200000e0000 */
[----:B------:R-:W-:-:S04]  /*0500*/  UISETP.NE.AND UP0, UPT, UR22, 0x2, UPT ;  /* 0x000000021600788c */ /* 0x000fc8000bf05270 */
[----:B------:R-:W-:Y:S01]  /*0510*/  USEL UR33, URZ, 0x1, UP0 ;  /* 0x00000001ff217887 */ /* 0x000fe20008000000 */
[----:B---3--:R-:W-:-:S13]  /*0520*/  ISETP.NE.AND P0, PT, R2, RZ, PT ;  /* 0x000000ff0200720c */ /* 0x008fda0003f05270 */
[----:B------:R-:W-:Y:S05]  /*0530*/  @P0 BRA `(.L_x_9) ;  /* 0x0000000000600947 */ /* 0x000fea0003800000 */
[----:B------:R-:W3:Y:S01]  /*0540*/  S2UR UR4, SR_CgaCtaId ;  /* 0x00000000000479c3 */ /* 0x000ee20000008800 */
[----:B------:R-:W-:Y:S01]  /*0550*/  UMOV UR5, 0x400 ;  /* 0x0000040000057882 */ /* 0x000fe20000000000 */
[----:B------:R-:W-:Y:S01]  /*0560*/  UMOV UR8, 0x1 ;  /* 0x0000000100087882 */ /* 0x000fe20000000000 */
[----:B------:R-:W-:Y:S01]  /*0570*/  UMOV UR6, 0x3 ;  /* 0x0000000300067882 */ /* 0x000fe20000000000 */
[----:B------:R-:W-:-:S04]  /*0580*/  UIADD3 UR8, UPT, UPT, -UR8, 0x100000, URZ ;  /* 0x0010000008087890 */ /* 0x000fc8000fffe1ff */
[----:B------:R-:W-:Y:S02]  /*0590*/  USHF.L.U32 UR9, UR8, 0xb, URZ ;  /* 0x0000000b08097899 */ /* 0x000fe400080006ff */
[----:B------:R-:W-:Y:S02]  /*05a0*/  USHF.L.U32 UR8, UR8, 0x1, URZ ;  /* 0x0000000108087899 */ /* 0x000fe400080006ff */
[----:B------:R-:W-:-:S04]  /*05b0*/  UIADD3 UR6, UPT, UPT, -UR6, 0x100000, URZ ;  /* 0x0010000006067890 */ /* 0x000fc8000fffe1ff */
[----:B------:R-:W-:Y:S02]  /*05c0*/  USHF.L.U32 UR7, UR6, 0xb, URZ ;  /* 0x0000000b06077899 */ /* 0x000fe400080006ff */
[----:B------:R-:W-:Y:S01]  /*05d0*/  USHF.L.U32 UR6, UR6, 0x1, URZ ;  /* 0x0000000106067899 */ /* 0x000fe200080006ff */
[----:B------:R-:W-:Y:S01]  /*05e0*/  ELECT P0, URZ, PT ;  /* 0x0000000000ff782f */ /* 0x000fe20003800000 */
[----:B---3--:R-:W-:Y:S01]  /*05f0*/  ULEA UR4, UR4, UR5, 0x18 ;  /* 0x0000000504047291 */ /* 0x008fe2000f8ec0ff */
[----:B------:R-:W3:Y:S11]  /*0600*/  FENCE.VIEW.ASYNC.S ;  /* 0x00000000000073c6 */ /* 0x000ef60000000000 */
[----:B---3--:R3:W4:Y:S01]  /*0610*/  SYNCS.EXCH.64 URZ, [UR4], UR8 ;  /* 0x0000000804ff75b2 */ /* 0x0087220008000100 */
[----:B------:R3:W1:Y:S01]  /*0620*/  SYNCS.EXCH.64 URZ, [UR4+0x28], UR6 ;  /* 0x0000280604ff75b2 */ /* 0x0006620008000100 */
        /* <DEDUP_REMOVED lines=8> */
[----:B------:R-:W-:Y:S01]  /*06b0*/  NOP ;  /* 0x0000000000007918 */ /* 0x000fe20000000000 */
.L_x_9:
[----:B------:R-:W2:Y:S01]  /*06c0*/  SHFL.IDX PT, R2, R46, RZ, 0x1f ;  /* 0x00001fff2e027589 */ /* 0x000ea200000e0000 */
[----:B------:R-:W-:Y:S01]  /*06d0*/  NOP ;  /* 0x0000000000007918 */ /* 0x000fe20000000000 */
[----:B--2---:R-:W-:-:S13]  /*06e0*/  ISETP.NE.AND P0, PT, R2, 0x1, PT ;  /* 0x000000010200780c */ /* 0x004fda0003f05270 */
[----:B------:R-:W-:Y:S05]  /*06f0*/  @P0 BRA `(.L_x_10) ;  /* 0x0000000000500947 */ /* 0x000fea0003800000 */
[----:B---3--:R-:W2:Y:S01]  /*0700*/  S2UR UR4, SR_CgaCtaId ;  /* 0x00000000000479c3 */ /* 0x008ea20000008800 */
        /* <DEDUP_REMOVED lines=10> */
[----:B--2---:R-:W-:Y:S01]  /*07b0*/  ULEA UR4, UR4, UR5, 0x18 ;  /* 0x0000000504047291 */ /* 0x004fe2000f8ec0ff */
[----:B------:R-:W2:Y:S11]  /*07c0*/  FENCE.VIEW.ASYNC.S ;  /* 0x00000000000073c6 */ /* 0x000eb60000000000 */
[----:B--2---:R2:W3:Y:S01]  /*07d0*/  SYNCS.EXCH.64 URZ, [UR4+0x50], UR8 ;  /* 0x0000500804ff75b2 */ /* 0x0044e20008000100 */
[----:B------:R2:W1:Y:S01]  /*07e0*/  SYNCS.EXCH.64 URZ, [UR4+0x68], UR6 ;  /* 0x0000680604ff75b2 */ /* 0x0004620008000100 */
[----:B------:R2:W1:Y:S01]  /*07f0*/  SYNCS.EXCH.64 URZ, [UR4+0x58], UR8 ;  /* 0x0000580804ff75b2 */ /* 0x0004620008000100 */
[----:B------:R2:W1:Y:S01]  /*0800*/  SYNCS.EXCH.64 URZ, [UR4+0x70], UR6 ;  /* 0x0000700604ff75b2 */ /* 0x0004620008000100 */
[----:B------:R2:W1:Y:S01]  /*0810*/  SYNCS.EXCH.64 URZ, [UR4+0x60], UR8 ;  /* 0x0000600804ff75b2 */ /* 0x0004620008000100 */
[----:B------:R2:W1:Y:S01]  /*0820*/  SYNCS.EXCH.64 URZ, [UR4+0x78], UR6 ;  /* 0x0000780604ff75b2 */ /* 0x0004620008000100 */
[----:B------:R-:W-:Y:S01]  /*0830*/  NOP ;  /* 0x0000000000007918 */ /* 0x000fe20000000000 */
.L_x_10:
[----:B------:R-:W4:Y:S01]  /*0840*/  SHFL.IDX PT, R2, R46, RZ, 0x1f ;  /* 0x00001fff2e027589 */ /* 0x000f2200000e0000 */
[----:B------:R-:W-:Y:S01]  /*0850*/  NOP ;  /* 0x0000000000007918 */ /* 0x000fe20000000000 */
[----:B----4-:R-:W-:-:S13]  /*0860*/  ISETP.NE.AND P0, PT, R2, 0x3, PT ;  /* 0x000000030200780c */ /* 0x010fda0003f05270 */
[----:B------:R-:W-:Y:S05]  /*0870*/  @P0 BRA `(.L_x_11) ;  /* 0x0000000000300947 */ /* 0x000fea0003800000 */
[----:B--23--:R-:W2:Y:S01]  /*0880*/  S2UR UR6, SR_CgaCtaId ;  /* 0x00000000000679c3 */ /* 0x00cea20000008800 */
[----:B------:R-:W-:Y:S01]  /*0890*/  UMOV UR4, 0x400 ;  /* 0x0000040000047882 */ /* 0x000fe20000000000 */
[----:B------:R-:W-:Y:S01]  /*08a0*/  UMOV UR5, 0x20 ;  /* 0x0000002000057882 */ /* 0x000fe20000000000 */
[----:B------:R-:W-:Y:S01]  /*08b0*/  ELECT P0, URZ, PT ;  /* 0x0000000000ff782f */ /* 0x000fe20003800000 */
[----:B--2---:R-:W-:Y:S02]  /*08c0*/  ULEA UR6, UR6, UR4, 0x18 ;  /* 0x0000000406067291 */ /* 0x004fe4000f8ec0ff */
[----:B------:R-:W-:-:S04]  /*08d0*/  UIADD3 UR4, UPT, UPT, -UR5, 0x100000, URZ ;  /* 0x0010000005047890 */ /* 0x000fc8000fffe1ff */
[----:B------:R-:W-:Y:S02]  /*08e0*/  USHF.L.U32 UR5, UR4, 0xb, URZ ;  /* 0x0000000b04057899 */ /* 0x000fe400080006ff */
[----:B------:R-:W-:Y:S01]  /*08f0*/  USHF.L.U32 UR4, UR4, 0x1, URZ ;  /* 0x0000000104047899 */ /* 0x000fe200080006ff */
[----:B------:R-:W2:Y:S11]  /*0900*/  FENCE.VIEW.ASYNC.S ;  /* 0x00000000000073c6 */ /* 0x000eb60000000000 */
[----:B--2---:R4:W2:Y:S01]  /*0910*/  SYNCS.EXCH.64 URZ, [UR6+0x80], UR4 ;  /* 0x0000800406ff75b2 */ /* 0x0048a20008000100 */
[----:B------:R4:W3:Y:S02]  /*0920*/  SYNCS.EXCH.64 URZ, [UR6+0x88], UR4 ;  /* 0x0000880406ff75b2 */ /* 0x0008e40008000100 */
[----:B----4-:R-:W-:Y:S01]  /*0930*/  NOP ;  /* 0x0000000000007918 */ /* 0x010fe20000000000 */
.L_x_11:
[----:B------:R-:W4:Y:S01]  /*0940*/  SHFL.IDX PT, R2, R46, RZ, 0x1f ;  /* 0x00001fff2e027589 */ /* 0x000f2200000e0000 */
[----:B------:R-:W-:Y:S01]  /*0950*/  NOP ;  /* 0x0000000000007918 */ /* 0x000fe20000000000 */
[----:B----4-:R-:W-:-:S13]  /*0960*/  ISETP.NE.AND P0, PT, R2, 0x4, PT ;  /* 0x000000040200780c */ /* 0x010fda0003f05270 */
[----:B------:R-:W-:Y:S05]  /*0970*/  @P0 BRA `(.L_x_12) ;  /* 0x00000000004c0947 */ /* 0x000fea0003800000 */
[----:B--23--:R-:W2:Y:S01]  /*0980*/  S2UR UR6, SR_CgaCtaId ;  /* 0x00000000000679c3 */ /* 0x00cea20000008800 */
[----:B------:R-:W-:Y:S01]  /*0990*/  UMOV UR4, 0x3a0 ;  /* 0x000003a000047882 */ /* 0x000fe20000000000 */
[----:B------:R-:W-:Y:S01]  /*09a0*/  UMOV UR5, 0x400 ;  /* 0x0000040000057882 */ /* 0x000fe20000000000 */
[----:B------:R-:W-:Y:S01]  /*09b0*/  USEL UR4, UR4, 0x320, UP3 ;  /* 0x0000032004047887 */ /* 0x000fe20009800000 */
[----:B------:R-:W-:Y:S01]  /*09c0*/  UMOV UR8, 0x1 ;  /* 0x0000000100087882 */ /* 0x000fe20000000000 */
[----:B------:R-:W-:Y:S01]  /*09d0*/  ELECT P0, URZ, PT ;  /* 0x0000000000ff782f */ /* 0x000fe20003800000 */
[----:B------:R-:W-:-:S04]  /*09e0*/  UIADD3 UR8, UPT, UPT, -UR8, 0x100000, URZ ;  /* 0x0010000008087890 */ /* 0x000fc8000fffe1ff */
[----:B------:R-:W-:Y:S02]  /*09f0*/  USHF.L.U32 UR9, UR8, 0xb, URZ ;  /* 0x0000000b08097899 */ /* 0x000fe400080006ff */
[----:B------:R-:W-:Y:S02]  /*0a00*/  USHF.L.U32 UR8, UR8, 0x1, URZ ;  /* 0x0000000108087899 */ /* 0x000fe400080006ff */
[----:B--2---:R-:W-:Y:S02]  /*0a10*/  ULEA UR6, UR6, UR5, 0x18 ;  /* 0x0000000506067291 */ /* 0x004fe4000f8ec0ff */
[----:B------:R-:W-:-:S04]  /*0a20*/  UIADD3 UR4, UPT, UPT, -UR4, 0x100000, URZ ;  /* 0x0010000004047890 */ /* 0x000fc8000fffe1ff */
[----:B------:R-:W-:Y:S02]  /*0a30*/  USHF.L.U32 UR5, UR4, 0xb, URZ ;  /* 0x0000000b04057899 */ /* 0x000fe400080006ff */
[----:B------:R-:W-:Y:S01]  /*0a40*/  USHF.L.U32 UR4, UR4, 0x1, URZ ;  /* 0x0000000104047899 */ /* 0x000fe200080006ff */
[----:B------:R-:W2:Y:S03]  /*0a50*/  FENCE.VIEW.ASYNC.S ;  /* 0x00000000000073c6 */ /* 0x000ea60000000000 */
[----:B--2---:R4:W2:Y:S08]  /*0a60*/  SYNCS.EXCH.64 URZ, [UR6+0x90], UR8 ;  /* 0x0000900806ff75b2 */ /* 0x0048b00008000100 */
[----:B------:R4:W3:Y:S01]  /*0a70*/  SYNCS.EXCH.64 URZ, [UR6+0xa0], UR4 ;  /* 0x0000a00406ff75b2 */ /* 0x0008e20008000100 */
[----:B------:R4:W1:Y:S01]  /*0a80*/  SYNCS.EXCH.64 URZ, [UR6+0x98], UR8 ;  /* 0x0000980806ff75b2 */ /* 0x0008620008000100 */
[----:B------:R4:W1:Y:S02]  /*0a90*/  SYNCS.EXCH.64 URZ, [UR6+0xa8], UR4 ;  /* 0x0000a80406ff75b2 */ /* 0x0008640008000100 */
[----:B----4-:R-:W-:Y:S01]  /*0aa0*/  NOP ;  /* 0x0000000000007918 */ /* 0x010fe20000000000 */
.L_x_12:
[----:B------:R-:W4:Y:S01]  /*0ab0*/  SHFL.IDX PT, R2, R46, RZ, 0x1f ;  /* 0x00001fff2e027589 */ /* 0x000f2200000e0000 */
[----:B------:R-:W-:Y:S01]  /*0ac0*/  NOP ;  /* 0x0000000000007918 */ /* 0x000fe20000000000 */
[----:B----4-:R-:W-:-:S13]  /*0ad0*/  ISETP.NE.AND P0, PT, R2, 0x5, PT ;  /* 0x000000050200780c */ /* 0x010fda0003f05270 */
[----:B------:R-:W-:Y:S05]  /*0ae0*/  @P0 BRA `(.L_x_13) ;  /* 0x0000000000580947 */ /* 0x000fea0003800000 */
[----:B--23--:R-:W2:Y:S01]  /*0af0*/  S2UR UR4, SR_CgaCtaId ;  /* 0x00000000000479c3 */ /* 0x00cea20000008800 */
        /* <DEDUP_REMOVED lines=12> */
[----:B--2---:R4:W2:Y:S01]  /*0bc0*/  SYNCS.EXCH.64 URZ, [UR4+0xb0], UR8 ;  /* 0x0000b00804ff75b2 */ /* 0x0048a20008000100 */
[----:B------:R4:W3:Y:S01]  /*0bd0*/  SYNCS.EXCH.64 URZ, [UR4+0xd0], UR6 ;  /* 0x0000d00604ff75b2 */ /* 0x0008e20008000100 */
[----:B------:R4:W1:Y:S01]  /*0be0*/  SYNCS.EXCH.64 URZ, [UR4+0xb8], UR8 ;  /* 0x0000b80804ff75b2 */ /* 0x0008620008000100 */
[----:B------:R4:W1:Y:S01]  /*0bf0*/  SYNCS.EXCH.64 URZ, [UR4+0xd8], UR6 ;  /* 0x0000d80604ff75b2 */ /* 0x0008620008000100 */
[----:B------:R4:W1:Y:S01]  /*0c00*/  SYNCS.EXCH.64 URZ, [UR4+0xc0], UR8 ;  /* 0x0000c00804ff75b2 */ /* 0x0008620008000100 */
[----:B------:R4:W1:Y:S01]  /*0c10*/  SYNCS.EXCH.64 URZ, [UR4+0xe0], UR6 ;  /* 0x0000e00604ff75b2 */ /* 0x0008620008000100 */
[----:B------:R4:W1:Y:S01]  /*0c20*/  SYNCS.EXCH.64 URZ, [UR4+0xc8], UR8 ;  /* 0x0000c80804ff75b2 */ /* 0x0008620008000100 */
[----:B------:R4:W1:Y:S02]  /*0c30*/  SYNCS.EXCH.64 URZ, [UR4+0xe8], UR6 ;  /* 0x0000e80604ff75b2 */ /* 0x0008640008000100 */
[----:B----4-:R-:W-:Y:S01]  /*0c40*/  NOP ;  /* 0x0000000000007918 */ /* 0x010fe20000000000 */
.L_x_13:
[----:B------:R-:W4:Y:S01]  /*0c50*/  SHFL.IDX PT, R2, R46, RZ, 0x1f ;  /* 0x00001fff2e027589 */ /* 0x000f2200000e0000 */
[----:B------:R-:W1:Y:S01]  /*0c60*/  S2UR UR54, SR_CgaCtaId ;  /* 0x00000000003679c3 */ /* 0x000e620000008800 */
[----:B------:R-:W-:Y:S01]  /*0c70*/  NOP ;  /* 0x0000000000007918 */ /* 0x000fe20000000000 */
[----:B----4-:R-:W-:-:S13]  /*0c80*/  ISETP.NE.AND P0, PT, R2, 0x3, PT ;  /* 0x000000030200780c */ /* 0x010fda0003f05270 */
[----:B-1----:R-:W-:Y:S05]  /*0c90*/  @P0 BRA `(.L_x_14) ;  /* 0x0000000000340947 */ /* 0x002fea0003800000 */
[----:B--23--:R-:W-:Y:S01]  /*0ca0*/  UMOV UR4, 0x400 ;  /* 0x0000040000047882 */ /* 0x00cfe20000000000 */
[----:B------:R-:W-:Y:S01]  /*0cb0*/  UMOV UR6, 0x20 ;  /* 0x0000002000067882 */ /* 0x000fe20000000000 */
[----:B------:R-:W-:Y:S02]  /*0cc0*/  ULEA UR4, UR54, UR4, 0x18 ;  /* 0x0000000436047291 */ /* 0x000fe4000f8ec0ff */
[----:B------:R-:W-:-:S04]  /*0cd0*/  UIADD3 UR6, UPT, UPT, -UR6, 0x100000, URZ ;  /* 0x0010000006067890 */ /* 0x000fc8000fffe1ff */
[----:B------:R-:W-:Y:S02]  /*0ce0*/  USHF.L.U32 UR7, UR6, 0xb, URZ ;  /* 0x0000000b06077899 */ /* 0x000fe400080006ff */
[----:B------:R-:W-:Y:S01]  /*0cf0*/  USHF.L.U32 UR6, UR6, 0x1, URZ ;  /* 0x0000000106067899 */ /* 0x000fe200080006ff */
[----:B------:R-:W-:Y:S01]  /*0d00*/  ELECT P0, URZ, PT ;  /* 0x0000000000ff782f */ /* 0x000fe20003800000 */
[----:B------:R-:W1:Y:S10]  /*0d10*/  FENCE.VIEW.ASYNC.S ;  /* 0x00000000000073c6 */ /* 0x000e740000000000 */
[----:B-1----:R1:W4:Y:S01]  /*0d20*/  SYNCS.EXCH.64 URZ, [UR4+0xf0], UR6 ;  /* 0x0000f00604ff75b2 */ /* 0x0023220008000100 */
[----:B------:R1:W2:Y:S01]  /*0d30*/  SYNCS.EXCH.64 URZ, [UR4+0x100], UR6 ;  /* 0x0001000604ff75b2 */ /* 0x0002a20008000100 */
[----:B------:R1:W3:Y:S01]  /*0d40*/  SYNCS.EXCH.64 URZ, [UR4+0xf8], UR6 ;  /* 0x0000f80604ff75b2 */ /* 0x0002e20008000100 */
[----:B------:R1:W1:Y:S01]  /*0d50*/  SYNCS.EXCH.64 URZ, [UR4+0x108], UR6 ;  /* 0x0001080604ff75b2 */ /* 0x0002620008000100 */
[----:B------:R-:W-:Y:S01]  /*0d60*/  NOP ;  /* 0x0000000000007918 */ /* 0x000fe20000000000 */
.L_x_14:
[----:B-123--:R-:W1:Y:S01]  /*0d70*/  LDCU UR4, c[0x0][0x36c] ;  /* 0x00006d80ff0477ac */ /* 0x00ee620008000800 */
[----:B------:R-:W-:Y:S01]  /*0d80*/  ISETP.NE.OR P3, PT, R0, 0x2, !P3 ;  /* 0x000000020000780c */ /* 0x000fe20005f65670 */
[----:B------:R-:W-:Y:S01]  /*0d90*/  NOP ;  /* 0x0000000000007918 */ /* 0x000fe20000000000 */
[----:B------:R-:W-:Y:S01]  /*0da0*/  LOP3.LUT R0, R55, 0x1f, RZ, 0xc0, !PT ;  /* 0x0000001f37007812 */ /* 0x000fe200078ec0ff */
[----:B------:R-:W-:Y:S02]  /*0db0*/  UISETP.NE.AND UP4, UPT, UR22, URZ, UPT ;  /* 0x000000ff1600728c */ /* 0x000fe4000bf85270 */
[----:B-1----:R-:W-:-:S09]  /*0dc0*/  UISETP.EQ.U32.AND UP5, UPT, UR4, 0x1, UPT ;  /* 0x000000010400788c */ /* 0x002fd2000bfa2070 */
[----:B------:R-:W-:Y:S05]  /*0dd0*/  BRA.U !UP5, `(.L_x_15) ;  /* 0x000000010d087547 */ /* 0x000fea000b800000 */
[----:B----4-:R-:W-:Y:S01]  /*0de0*/  UCGABAR_ARV ;  /* 0x00000000000079c7 */ /* 0x010fe20008000000 */
[----:B------:R-:W-:Y:S05]  /*0df0*/  BRA `(.L_x_16) ;  /* 0x0000000000047947 */ /* 0x000fea0003800000 */
.L_x_15:
[----:B----4-:R-:W-:Y:S01]  /*0e00*/  NOP ;  /* 0x0000000000007918 */ /* 0x010fe20000000000 */
.L_x_16:
[----:B------:R-:W1:Y:S01]  /*0e10*/  S2UR UR29, SR_CTAID.X ;  /* 0x00000000001d79c3 */ /* 0x000e620000002500 */
[----:B------:R-:W-:-:S05]  /*0e20*/  CS2R.32 R48, SR_CgaSize ;  /* 0x0000000000307805 */ /* 0x000fca0000008a00 */
[----:B------:R-:W-:-:S05]  /*0e30*/  IMAD R48, R48, -0xa0, RZ ;  /* 0xffffff6030307824 */ /* 0x000fca00078e02ff */
[----:B------:R-:W-:-:S14]  /*0e40*/  R2UR UR5, R48 ;  /* 0x00000000300572ca */ /* 0x000fdc00000e0000 */
[----:B------:R-:W2:Y:S01]  /*0e50*/  LDCU UR5, c[0x0][UR5+0x2b0] ;  /* 0x00005600050577ac */ /* 0x000ea20008000800 */
[----:B------:R-:W-:-:S05]  /*0e60*/  CS2R.32 R48, SR_CgaSize ;  /* 0x0000000000307805 */ /* 0x000fca0000008a00 */
[----:B------:R-:W-:-:S05]  /*0e70*/  IMAD R48, R48, -0xa0, RZ ;  /* 0xffffff6030307824 */ /* 0x000fca00078e02ff */
[----:B------:R-:W-:-:S14]  /*0e80*/  R2UR UR4, R48 ;  /* 0x00000000300472ca */ /* 0x000fdc00000e0000 */
[----:B------:R-:W3:Y:S01]  /*0e90*/  LDCU UR4, c[0x0][UR4+0x2b4] ;  /* 0x00005680040477ac */ /* 0x000ee20008000800 */
[----:B------:R-:W4:Y:S01]  /*0ea0*/  S2UR UR32, SR_CTAID.Y ;  /* 0x00000000002079c3 */ /* 0x000f220000002600 */
[----:B------:R-:W-:-:S05]  /*0eb0*/  CS2R.32 R48, SR_CgaSize ;  /* 0x0000000000307805 */ /* 0x000fca0000008a00 */
[----:B------:R-:W-:-:S05]  /*0ec0*/  IMAD R48, R48, -0xa0, RZ ;  /* 0xffffff6030307824 */ /* 0x000fca00078e02ff */
[----:B------:R-:W-:-:S14]  /*0ed0*/  R2UR UR7, R48 ;  /* 0x00000000300772ca */ /* 0x000fdc00000e0000 */
[----:B------:R-:W3:Y:S01]  /*0ee0*/  LDCU UR7, c[0x0][UR7+0x2a0] ;  /* 0x00005400070777ac */ /* 0x000ee20008000800 */
[----:B------:R-:W-:-:S05]  /*0ef0*/  CS2R.32 R48, SR_CgaSize ;  /* 0x0000000000307805 */ /* 0x000fca0000008a00 */
[----:B------:R-:W-:-:S05]  /*0f00*/  IMAD R48, R48, -0xa0, RZ ;  /* 0xffffff6030307824 */ /* 0x000fca00078e02ff */
[----:B------:R-:W-:-:S14]  /*0f10*/  R2UR UR8, R48 ;  /* 0x00000000300872ca */ /* 0x000fdc00000e0000 */
[----:B------:R-:W3:Y:S01]  /*0f20*/  LDCU UR8, c[0x0][UR8+0x2a4] ;  /* 0x00005480080877ac */ /* 0x000ee20008000800 */
[----:B------:R-:W-:Y:S02]  /*0f30*/  ULOP3.LUT UR46, UR54, 0x1, URZ, 0xc0, !UPT ;  /* 0x00000001362e7892 */ /* 0x000fe4000f8ec0ff */
[----:B------:R-:W-:Y:S02]  /*0f40*/  USHF.R.U32.HI UR26, URZ, 0x1, UR54 ;  /* 0x00000001ff1a7899 */ /* 0x000fe40008011636 */
[----:B------:R-:W-:Y:S02]  /*0f50*/  UISETP.GT.U32.AND UP1, UPT, UR46, 0xffff, UPT ;  /* 0x0000ffff2e00788c */ /* 0x000fe4000bf24070 */
[----:B------:R-:W-:Y:S01]  /*0f60*/  USHF.L.U32 UR28, UR54, 0x9, URZ ;  /* 0x00000009361c7899 */ /* 0x000fe200080006ff */
[----:B-1----:R-:W-:Y:S01]  /*0f70*/  I2FP.F32.U32 R3, UR29 ;  /* 0x0000001d00037c45 */ /* 0x002fe20008201000 */
[----:B------:R-:W1:Y:S04]  /*0f80*/  LDCU UR23, c[0x0][0xb24] ;  /* 0x00016480ff1777ac */ /* 0x000e680008000800 */
[----:B--2---:R-:W-:Y:S01]  /*0f90*/  FMUL R3, R3, UR5 ;  /* 0x0000000503037c20 */ /* 0x004fe20008400000 */
[----:B------:R-:W2:Y:S01]  /*0fa0*/  LDCU UR40, c[0x0][0xb24] ;  /* 0x00016480ff2877ac */ /* 0x000ea20008000800 */
[----:B----4-:R-:W-:Y:S01]  /*0fb0*/  I2FP.F32.U32 R2, UR32 ;  /* 0x0000002000027c45 */ /* 0x010fe20008201000 */
[----:B------:R-:W4:Y:S03]  /*0fc0*/  LDCU UR31, c[0x0][0xb30] ;  /* 0x00016600ff1f77ac */ /* 0x000f260008000800 */
[----:B------:R-:W1:Y:S01]  /*0fd0*/  F2I.U32.TRUNC.NTZ R3, R3 ;  /* 0x0000000300037305 */ /* 0x000e62000020f000 */
[----:B---3--:R-:W-:Y:S01]  /*0fe0*/  FMUL R2, R2, UR4 ;  /* 0x0000000402027c20 */ /* 0x008fe20008400000 */
[----:B------:R-:W-:-:S02]  /*0ff0*/  ULOP3.LUT UR4, UR54, 0x2, URZ, 0xc0, !UPT ;  /* 0x0000000236047892 */ /* 0x000fc4000f8ec0ff */
[----:B------:R-:W-:Y:S02]  /*1000*/  USHF.L.U32 UR27, UR54, 0xa, URZ ;  /* 0x0000000a361b7899 */ /* 0x000fe400080006ff */
[----:B------:R-:W-:Y:S02]  /*1010*/  UISETP.GT.U32.AND UP0, UPT, UR4, 0xffff, UPT ;  /* 0x0000ffff0400788c */ /* 0x000fe4000bf04070 */
[----:B------:R-:W3:Y:S01]  /*1020*/  F2I.U32.TRUNC.NTZ R2, R2 ;  /* 0x0000000200027305 */ /* 0x000ee2000020f000 */
[----:B------:R-:W-:Y:S01]  /*1030*/  UMOV UR35, 0x5 ;  /* 0x0000000500237882 */ /* 0x000fe20000000000 */
[----:B------:R-:W-:Y:S02]  /*1040*/  USEL UR24, UR46, 0xffff, !UP1 ;  /* 0x0000ffff2e187887 */ /* 0x000fe4000c800000 */
[----:B------:R-:W-:Y:S01]  /*1050*/  USEL UR25, UR4, 0xffff, !UP0 ;  /* 0x0000ffff04197887 */ /* 0x000fe2000c000000 */
[----:B-1----:R-:W-:Y:S02]  /*1060*/  R2UR UR5, R3 ;  /* 0x00000000030572ca */ /* 0x002fe400000e0000 */
[----:B---3--:R-:W-:-:S02]  /*1070*/  R2UR UR6, R2 ;  /* 0x00000000020672ca */ /* 0x008fc400000e0000 */
[----:B------:R-:W-:-:S09]  /*1080*/  PRMT R2, RZ, 0x7610, R2 ;  /* 0x00007610ff027816 */ /* 0x000fd20000000002 */
[----:B------:R-:W-:-:S04]  /*1090*/  UIADD3 UR5, UPT, UPT, -UR5, URZ, URZ ;  /* 0x000000ff05057290 */ /* 0x000fc8000fffe1ff */
[----:B------:R-:W-:Y:S02]  /*10a0*/  UIMAD UR5, UR7, UR5, UR29 ;  /* 0x00000005070572a4 */ /* 0x000fe4000f8e021d */
[----:B------:R-:W-:-:S04]  /*10b0*/  UIADD3 UR4, UPT, UPT, -UR6, URZ, URZ ;  /* 0x000000ff06047290 */ /* 0x000fc8000fffe1ff */
[----:B------:R-:W-:Y:S01]  /*10c0*/  IMAD.U32 R48, RZ, RZ, UR5 ;  /* 0x00000005ff307e24 */ /* 0x000fe2000f8e00ff */
[----:B------:R-:W-:-:S06]  /*10d0*/  UIMAD UR4, UR8, UR4, UR32 ;  /* 0x00000004080472a4 */ /* 0x000fcc000f8e0220 */
[----:B------:R-:W-:Y:S01]  /*10e0*/  IMAD.U32 R47, RZ, RZ, UR4 ;  /* 0x00000004ff2f7e24 */ /* 0x000fe2000f8e00ff */
[----:B--2-4-:R-:W-:Y:S06]  /*10f0*/  BRA.U UP4, `(.L_x_17) ;  /* 0x0000000104447547 */ /* 0x014fec000b800000 */
[----:B------:R-:W-:Y:S02]  /*1100*/  R2UR UR4, R47 ;  /* 0x000000002f0472ca */ /* 0x000fe400000e0000 */
[----:B------:R-:W-:-:S11]  /*1110*/  R2UR UR6, R48 ;  /* 0x00000000300672ca */ /* 0x000fd600000e0000 */
[----:B------:R-:W-:Y:S02]  /*1120*/  UISETP.NE.AND UP0, UPT, UR4, URZ, UPT ;  /* 0x000000ff0400728c */ /* 0x000fe4000bf05270 */
[----:B------:R-:W-:Y:S02]  /*1130*/  UISETP.NE.AND UP1, UPT, UR4, 0x1, UPT ;  /* 0x000000010400788c */ /* 0x000fe4000bf25270 */
[----:B------:R-:W-:Y:S02]  /*1140*/  UISETP.NE.AND UP2, UPT, UR6, URZ, UP0 ;  /* 0x000000ff0600728c */ /* 0x000fe40008745270 */
[----:B------:R-:W-:Y:S02]  /*1150*/  USEL UR4, URZ, 0x2, UP0 ;  /* 0x00000002ff047887 */ /* 0x000fe40008000000 */
[----:B------:R-:W-:Y:S02]  /*1160*/  USEL UR8, URZ, 0x1, UP2 ;  /* 0x00000001ff087887 */ /* 0x000fe40009000000 */
[----:B------:R-:W-:-:S02]  /*1170*/  UISETP.NE.AND UP2, UPT, UR6, URZ, UPT ;  /* 0x000000ff0600728c */ /* 0x000fc4000bf45270 */
[----:B------:R-:W-:Y:S02]  /*1180*/  USEL UR5, URZ, 0x4, UP1 ;  /* 0x00000004ff057887 */ /* 0x000fe40008800000 */
[----:B------:R-:W-:Y:S02]  /*1190*/  UISETP.NE.AND UP0, UPT, UR6, 0x1, UPT ;  /* 0x000000010600788c */ /* 0x000fe4000bf05270 */
[----:B------:R-:W-:Y:S02]  /*11a0*/  USEL UR6, URZ, 0x8, UP1 ;  /* 0x00000008ff067887 */ /* 0x000fe40008800000 */
[----:B------:R-:W-:Y:S02]  /*11b0*/  USEL UR7, UR5, 0x4, UP2 ;  /* 0x0000000405077887 */ /* 0x000fe40009000000 */
[----:B------:R-:W-:Y:S02]  /*11c0*/  USEL UR4, UR4, 0x2, UP0 ;  /* 0x0000000204047887 */ /* 0x000fe40008000000 */
[----:B------:R-:W-:-:S02]  /*11d0*/  USEL UR5, UR6, 0x8, UP0 ;  /* 0x0000000806057887 */ /* 0x000fc40008000000 */
[----:B------:R-:W-:-:S04]  /*11e0*/  UIADD3 UR4, UPT, UPT, UR4, UR7, UR8 ;  /* 0x0000000704047290 */ /* 0x000fc8000fffe008 */
[----:B------:R-:W-:-:S06]  /*11f0*/  UIADD3 UR4, UPT, UPT, UR4, UR5, URZ ;  /* 0x0000000504047290 */ /* 0x000fcc000fffe0ff */
[----:B------:R-:W-:-:S07]  /*1200*/  IMAD.U32 R2, RZ, RZ, UR4 ;  /* 0x00000004ff027e24 */ /* 0x000fce000f8e00ff */
.L_x_17:
[----:B------:R-:W1:Y:S01]  /*1210*/  S2UR UR36, SR_CTAID.Z ;  /* 0x00000000002479c3 */ /* 0x000e620000002700 */
[----:B------:R-:W-:Y:S01]  /*1220*/  UISETP.GE.AND UP0, UPT, UR23, 0x1, UPT ;  /* 0x000000011700788c */ /* 0x000fe2000bf06270 */
[----:B------:R-:W-:-:S08]  /*1230*/  UMOV UR34, 0x3 ;  /* 0x0000000300227882 */ /* 0x000fd00000000000 */
[----:B------:R-:W-:Y:S05]  /*1240*/  BRA.U !UP0, `(.L_x_18) ;  /* 0x0000000108d47547 */ /* 0x000fea000b800000 */
[----:B------:R-:W2:Y:S01]  /*1250*/  LDCU.128 UR12, c[0x0][0xb10] ;  /* 0x00016200ff0c77ac */ /* 0x000ea20008000c00 */
[----:B------:R-:W3:Y:S01]  /*1260*/  LDCU UR6, c[0x0][0x370] ;  /* 0x00006e00ff0677ac */ /* 0x000ee20008000800 */
[----:B------:R-:W4:Y:S01]  /*1270*/  LDCU UR5, c[0x0][0x374] ;  /* 0x00006e80ff0577ac */ /* 0x000f220008000800 */
[----:B------:R-:W1:Y:S01]  /*1280*/  LDCU UR30, c[0x0][0xb0c] ;  /* 0x00016180ff1e77ac */ /* 0x000e620008000800 */
[----:B------:R-:W1:Y:S01]  /*1290*/  LDCU UR4, c[0x0][0xb20] ;  /* 0x00016400ff0477ac */ /* 0x000e620008000800 */
[----:B------:R-:W1:Y:S01]  /*12a0*/  LDCU.64 UR8, c[0x0][0xb28] ;  /* 0x00016500ff0877ac */ /* 0x000e620008000a00 */
[----:B--2---:R-:W-:Y:S02]  /*12b0*/  UISETP.NE.AND UP0, UPT, UR14, 0x1, UPT ;  /* 0x000000010e00788c */ /* 0x004fe4000bf05270 */
[----:B----4-:R-:W-:Y:S02]  /*12c0*/  UIMAD.WIDE.U32 UR10, UR5, UR15, URZ ;  /* 0x0000000f050a72a5 */ /* 0x010fe4000f8e00ff */
[----:B---3--:R-:W-:-:S02]  /*12d0*/  UIMAD.WIDE.U32 UR18, UR6, UR12, URZ ;  /* 0x0000000c061272a5 */ /* 0x008fc4000f8e00ff */
[----:B-1----:R-:W-:Y:S02]  /*12e0*/  UISETP.NE.AND UP1, UPT, UR30, 0x1, UPT ;  /* 0x000000011e00788c */ /* 0x002fe4000bf25270 */
[----:B------:R-:W-:Y:S01]  /*12f0*/  UISETP.NE.AND UP2, UPT, UR23, 0x1, UPT ;  /* 0x000000011700788c */ /* 0x000fe2000bf45270 */
[----:B------:R-:W-:Y:S02]  /*1300*/  UMOV UR10, UR11 ;  /* 0x0000000b000a7c82 */ /* 0x000fe40008000000 */
[----:B------:R-:W-:Y:S01]  /*1310*/  UMOV UR18, UR19 ;  /* 0x0000001300127c82 */ /* 0x000fe20008000000 */
[----:B------:R-:W-:Y:S02]  /*1320*/  @UP0 USHF.R.U32.HI UR5, URZ, UR4, UR10 ;  /* 0x00000004ff050299 */ /* 0x000fe4000801160a */
[----:B------:R-:W-:Y:S02]  /*1330*/  UIMAD.WIDE.U32 UR20, UR32, UR15, URZ ;  /* 0x0000000f201472a5 */ /* 0x000fe4000f8e00ff */
[----:B------:R-:W-:-:S02]  /*1340*/  UIMAD.WIDE.U32 UR10, UR5, UR8, URZ ;  /* 0x00000008050a72a5 */ /* 0x000fc4000f8e00ff */
[----:B------:R-:W-:Y:S02]  /*1350*/  @UP1 USHF.R.U32.HI UR6, URZ, UR13, UR18 ;  /* 0x0000000dff061299 */ /* 0x000fe40008011612 */
[----:B------:R-:W-:Y:S02]  /*1360*/  UIMAD.WIDE.U32 UR16, UR29, UR12, URZ ;  /* 0x0000000c1d1072a5 */ /* 0x000fe4000f8e00ff */
[----:B------:R-:W-:Y:S01]  /*1370*/  UIMAD.WIDE.U32 UR18, UR6, UR8, URZ ;  /* 0x00000008061272a5 */ /* 0x000fe2000f8e00ff */
[----:B------:R-:W-:Y:S01]  /*1380*/  UMOV UR20, UR21 ;  /* 0x0000001500147c82 */ /* 0x000fe20008000000 */
[----:B------:R-:W-:Y:S01]  /*1390*/  UMOV UR10, UR11 ;  /* 0x0000000b000a7c82 */ /* 0x000fe20008000000 */
[----:B------:R-:W-:Y:S02]  /*13a0*/  USHF.R.U32.HI UR20, URZ, UR4, UR20 ;  /* 0x00000004ff147299 */ /* 0x000fe40008011614 */
[----:B------:R-:W-:Y:S02]  /*13b0*/  @UP2 USHF.R.U32.HI UR5, URZ, UR9, UR10 ;  /* 0x00000009ff052299 */ /* 0x000fe4000801160a */
[----:B------:R-:W-:Y:S01]  /*13c0*/  UMOV UR7, UR19 ;  /* 0x0000001300077c82 */ /* 0x000fe20008000000 */
[----:B------:R-:W-:Y:S01]  /*13d0*/  UMOV UR16, UR17 ;  /* 0x0000001100107c82 */ /* 0x000fe20008000000 */
[----:B------:R-:W-:-:S02]  /*13e0*/  @UP2 USHF.R.U32.HI UR6, URZ, UR9, UR7 ;  /* 0x00000009ff062299 */ /* 0x000fc40008011607 */
[----:B------:R-:W-:Y:S02]  /*13f0*/  USHF.R.U32.HI UR13, URZ, UR13, UR16 ;  /* 0x0000000dff0d7299 */ /* 0x000fe40008011610 */
[----:B------:R-:W-:Y:S02]  /*1400*/  USEL UR4, UR32, UR20, !UP0 ;  /* 0x0000001420047287 */ /* 0x000fe4000c000000 */
[----:B------:R-:W-:Y:S02]  /*1410*/  UIMAD UR7, UR5, UR23, URZ ;  /* 0x00000017050772a4 */ /* 0x000fe4000f8e02ff */
[----:B------:R-:W-:Y:S02]  /*1420*/  USEL UR5, UR29, UR13, !UP1 ;  /* 0x0000000d1d057287 */ /* 0x000fe4000c800000 */
[----:B------:R-:W-:Y:S02]  /*1430*/  UIMAD UR12, UR6, UR23, URZ ;  /* 0x00000017060c72a4 */ /* 0x000fe4000f8e02ff */
[----:B------:R-:W-:-:S02]  /*1440*/  UISETP.GE.AND UP0, UPT, UR4, UR7, UPT ;  /* 0x000000070400728c */ /* 0x000fc4000bf06270 */
[----:B------:R-:W-:Y:S02]  /*1450*/  UIMAD.WIDE.U32 UR10, UR4, UR8, URZ ;  /* 0x00000008040a72a5 */ /* 0x000fe4000f8e00ff */
[----:B------:R-:W-:Y:S02]  /*1460*/  UISETP.GE.OR UP0, UPT, UR5, UR12, UP0 ;  /* 0x0000000c0500728c */ /* 0x000fe40008706670 */
[----:B------:R-:W-:Y:S02]  /*1470*/  UIMAD.WIDE.U32 UR12, UR5, UR8, URZ ;  /* 0x00000008050c72a5 */ /* 0x000fe4000f8e00ff */
[----:B------:R-:W-:Y:S01]  /*1480*/  UIADD3 UR10, UPT, UPT, -UR4, URZ, URZ ;  /* 0x000000ff040a7290 */ /* 0x000fe2000fffe1ff */
[----:B------:R-:W-:Y:S01]  /*1490*/  UMOV UR8, UR11 ;  /* 0x0000000b00087c82 */ /* 0x000fe20008000000 */
[----:B------:R-:W-:Y:S02]  /*14a0*/  UIADD3 UR11, UPT, UPT, -UR5, URZ, URZ ;  /* 0x000000ff050b7290 */ /* 0x000fe4000fffe1ff */
[----:B------:R-:W-:-:S03]  /*14b0*/  USHF.R.U32.HI UR8, URZ, UR9, UR8 ;  /* 0x00000009ff087299 */ /* 0x000fc60008011608 */
[----:B------:R-:W-:Y:S01]  /*14c0*/  @!UP0 UMOV UR7, UR13 ;  /* 0x0000000d00078c82 */ /* 0x000fe20008000000 */
[----:B------:R-:W-:Y:S02]  /*14d0*/  UIMAD UR32, UR14, UR10, UR32 ;  /* 0x0000000a0e2072a4 */ /* 0x000fe4000f8e0220 */
[----:B------:R-:W-:Y:S02]  /*14e0*/  USEL UR8, UR4, UR8, !UP2 ;  /* 0x0000000804087287 */ /* 0x000fe4000d000000 */
[----:B------:R-:W-:Y:S02]  /*14f0*/  @!UP0 USHF.R.U32.HI UR7, URZ, UR9, UR7 ;  /* 0x00000009ff078299 */ /* 0x000fe40008011607 */
[----:B------:R-:W-:Y:S02]  /*1500*/  UIADD3 UR9, UPT, UPT, -UR8, URZ, URZ ;  /* 0x000000ff08097290 */ /* 0x000fe4000fffe1ff */
[----:B------:R-:W-:Y:S02]  /*1510*/  @!UP0 USEL UR7, UR5, UR7, !UP2 ;  /* 0x0000000705078287 */ /* 0x000fe4000d000000 */
[----:B------:R-:W-:-:S02]  /*1520*/  UIMAD UR9, UR23, UR9, UR4 ;  /* 0x00000009170972a4 */ /* 0x000fc4000f8e0204 */
[----:B------:R-:W-:Y:S02]  /*1530*/  @!UP0 UIADD3 UR8, UPT, UPT, UR8, -UR7, URZ ;  /* 0x8000000708088290 */ /* 0x000fe4000fffe0ff */
[----:B------:R-:W-:Y:S02]  /*1540*/  @!UP0 UIMAD UR6, UR9, UR6, UR7 ;  /* 0x00000006090682a4 */ /* 0x000fe4000f8e0207 */
[----:B------:R-:W-:Y:S02]  /*1550*/  @!UP0 UIMAD UR4, UR8, UR23, UR5 ;  /* 0x00000017080482a4 */ /* 0x000fe4000f8e0205 */
[----:B------:R-:W-:Y:S02]  /*1560*/  UIMAD UR29, UR30, UR11, UR29 ;  /* 0x0000000b1e1d72a4 */ /* 0x000fe4000f8e021d */
[----:B------:R-:W-:Y:S01]  /*1570*/  UIMAD UR32, UR4, UR14, UR32 ;  /* 0x0000000e042072a4 */ /* 0x000fe2000f8e0220 */
[----:B------:R-:W-:Y:S02]  /*1580*/  @!UP0 UMOV UR5, UR6 ;  /* 0x0000000600058c82 */ /* 0x000fe40008000000 */
[----:B------:R-:W-:-:S12]  /*1590*/  UIMAD UR29, UR5, UR30, UR29 ;  /* 0x0000001e051d72a4 */ /* 0x000fd8000f8e021d */
.L_x_18:
[----:B------:R-:W-:Y:S02]  /*15a0*/  UISETP.NE.AND UP1, UPT, UR31, 0x1, UPT ;  /* 0x000000011f00788c */ /* 0x000fe4000bf25270 */
[----:B------:R-:W-:Y:S02]  /*15b0*/  ULOP3.LUT UR24, UR24, 0xffff, URZ, 0xc0, !UPT ;  /* 0x0000ffff18187892 */ /* 0x000fe4000f8ec0ff */
[----:B------:R-:W-:Y:S02]  /*15c0*/  ULOP3.LUT UR21, UR25, 0xffff, URZ, 0xc0, !UPT ;  /* 0x0000ffff19157892 */ /* 0x000fe4000f8ec0ff */
[----:B------:R-:W-:Y:S02]  /*15d0*/  UISETP.NE.AND UP0, UPT, UR22, 0x2, UPT ;  /* 0x000000021600788c */ /* 0x000fe4000bf05270 */
[----:B------:R-:W-:Y:S02]  /*15e0*/  ULOP3.LUT UR28, UR28, 0x400, URZ, 0xc0, !UPT ;  /* 0x000004001c1c7892 */ /* 0x000fe4000f8ec0ff */
[----:B------:R-:W-:-:S02]  /*15f0*/  ULOP3.LUT UR27, UR27, 0x400, URZ, 0xc0, !UPT ;  /* 0x000004001b1b7892 */ /* 0x000fc4000f8ec0ff */
[----:B------:R-:W-:Y:S02]  /*1600*/  USHF.L.U32 UR24, UR35, UR24, URZ ;  /* 0x0000001823187299 */ /* 0x000fe400080006ff */
[----:B------:R-:W-:Y:S01]  /*1610*/  USHF.L.U32 UR21, UR34, UR21, URZ ;  /* 0x0000001522157299 */ /* 0x000fe200080006ff */
[----:B------:R-:W-:Y:S11]  /*1620*/  BRA.U UP1, `(.L_x_19) ;  /* 0x0000000101447547 */ /* 0x000ff6000b800000 */
[----:B------:R-:W2:Y:S01]  /*1630*/  LDCU.128 UR8, c[0x0][0xb10] ;  /* 0x00016200ff0877ac */ /* 0x000ea20008000c00 */
[----:B------:R-:W3:Y:S01]  /*1640*/  LDCU UR12, c[0x0][0xb0c] ;  /* 0x00016180ff0c77ac */ /* 0x000ee20008000800 */
[----:B------:R-:W4:Y:S01]  /*1650*/  LDCU UR13, c[0x0][0xb20] ;  /* 0x00016400ff0d77ac */ /* 0x000f220008000800 */
[----:B--2---:R-:W-:Y:S02]  /*1660*/  UIMAD.WIDE.U32 UR6, UR29, UR8, URZ ;  /* 0x000000081d0672a5 */ /* 0x004fe4000f8e00ff */
[----:B------:R-:W-:Y:S02]  /*1670*/  UIMAD.WIDE.U32 UR4, UR32, UR11, URZ ;  /* 0x0000000b200472a5 */ /* 0x000fe4000f8e00ff */
[----:B---3--:R-:W-:Y:S02]  /*1680*/  UISETP.NE.AND UP2, UPT, UR12, 0x1, UPT ;  /* 0x000000010c00788c */ /* 0x008fe4000bf45270 */
[----:B------:R-:W-:Y:S01]  /*1690*/  UISETP.NE.AND UP1, UPT, UR10, 0x1, UPT ;  /* 0x000000010a00788c */ /* 0x000fe2000bf25270 */
[----:B------:R-:W-:-:S02]  /*16a0*/  UMOV UR6, UR7 ;  /* 0x0000000700067c82 */ /* 0x000fc40008000000 */
[----:B------:R-:W-:Y:S01]  /*16b0*/  UMOV UR4, UR5 ;  /* 0x0000000500047c82 */ /* 0x000fe20008000000 */
[----:B------:R-:W-:Y:S02]  /*16c0*/  USHF.R.U32.HI UR9, URZ, UR9, UR6 ;  /* 0x00000009ff097299 */ /* 0x000fe40008011606 */
[----:B----4-:R-:W-:Y:S02]  /*16d0*/  USHF.R.U32.HI UR4, URZ, UR13, UR4 ;  /* 0x0000000dff047299 */ /* 0x010fe40008011604 */
[----:B------:R-:W-:Y:S02]  /*16e0*/  USEL UR5, UR29, UR9, !UP2 ;  /* 0x000000091d057287 */ /* 0x000fe4000d000000 */
[----:B------:R-:W-:-:S04]  /*16f0*/  USEL UR4, UR32, UR4, !UP1 ;  /* 0x0000000420047287 */ /* 0x000fc8000c800000 */
[----:B------:R-:W-:Y:S02]  /*1700*/  UIADD3 UR6, UPT, UPT, UR5, -UR4, URZ ;  /* 0x8000000405067290 */ /* 0x000fe4000fffe0ff */
[----:B------:R-:W-:Y:S02]  /*1710*/  UIADD3 UR4, UPT, UPT, -UR5, UR4, URZ ;  /* 0x0000000405047290 */ /* 0x000fe4000fffe1ff */
[----:B------:R-:W-:Y:S02]  /*1720*/  UIMAD UR32, UR6, UR10, UR32 ;  /* 0x0000000a062072a4 */ /* 0x000fe4000f8e0220 */
[----:B------:R-:W-:-:S12]  /*1730*/  UIMAD UR29, UR4, UR12, UR29 ;  /* 0x0000000c041d72a4 */ /* 0x000fd8000f8e021d */
.L_x_19:
[----:B------:R-:W-:Y:S05]  /*1740*/  BRA.U !UP5, `(.L_x_20) ;  /* 0x000000010d0c7547 */ /* 0x000fea000b800000 */
[----:B------:R-:W-:Y:S01]  /*1750*/  UCGABAR_WAIT ;  /* 0x0000000000007dc7 */ /* 0x000fe20008000000 */
[----:B------:R-:W-:Y:S01]  /*1760*/  CCTL.IVALL ;  /* 0x00000000ff00798f */ /* 0x000fe20002000000 */
[----:B------:R-:W-:Y:S05]  /*1770*/  BRA `(.L_x_21) ;  /* 0x0000000000047947 */ /* 0x000fea0003800000 */
.L_x_20:
[----:B------:R-:W-:Y:S06]  /*1780*/  BAR.SYNC.DEFER_BLOCKING 0x0 ;  /* 0x0000000000007b1d */ /* 0x000fec0000010000 */
.L_x_21:
[----:B------:R-:W-:Y:S05]  /*1790*/  BRA.U UP0, `(.L_x_22) ;  /* 0x0000001500107547 */ /* 0x000fea000b800000 */
[----:B------:R-:W2:Y:S01]  /*17a0*/  LDCU UR6, c[0x0][0x38c] ;  /* 0x00007180ff0677ac */ /* 0x000ea20008000800 */
[----:B------:R-:W-:Y:S01]  /*17b0*/  PLOP3.LUT P1, PT, PT, PT, UP3, 0x80, 0x8 ;  /* 0x000000000008781c */ /* 0x000fe20003f2f038 */
[----:B------:R-:W-:Y:S01]  /*17c0*/  IMAD.MOV.U32 R12, RZ, RZ, 0x1 ;  /* 0x00000001ff0c7424 */ /* 0x000fe200078e00ff */
[----:B------:R-:W-:Y:S01]  /*17d0*/  ISETP.EQ.OR P2, PT, R0, RZ, P3 ;  /* 0x000000ff0000720c */ /* 0x000fe20001f42670 */
[----:B------:R-:W-:Y:S01]  /*17e0*/  UISETP.NE.AND UP1, UPT, UR22, URZ, UPT ;  /* 0x000000ff1600728c */ /* 0x000fe2000bf25270 */
[----:B------:R-:W-:Y:S02]  /*17f0*/  PLOP3.LUT P1, PT, P1, PT, PT, 0x8, 0x80 ;  /* 0x000000000080781c */ /* 0x000fe40000f2e170 */
[----:B------:R-:W-:Y:S01]  /*1800*/  CS2R R10, SRZ ;  /* 0x00000000000a7805 */ /* 0x000fe2000001ff00 */
[----:B------:R-:W-:Y:S01]  /*1810*/  IMAD.MOV.U32 R9, RZ, RZ, RZ ;  /* 0x000000ffff097224 */ /* 0x000fe200078e00ff */
[----:B------:R-:W3:Y:S01]  /*1820*/  LDCU UR41, c[0x0][0x370] ;  /* 0x00006e00ff2977ac */ /* 0x000ee20008000800 */
[----:B------:R-:W-:Y:S01]  /*1830*/  IMAD.MOV.U32 R8, RZ, RZ, 0x1 ;  /* 0x00000001ff087424 */ /* 0x000fe200078e00ff */
[----:B------:R-:W4:Y:S01]  /*1840*/  LDCU.64 UR30, c[0x0][0x348] ;  /* 0x00006900ff1e77ac */ /* 0x000f220008000a00 */
[----:B------:R-:W1:Y:S01]  /*1850*/  LDCU UR39, c[0x0][0x374] ;  /* 0x00006e80ff2777ac */ /* 0x000e620008000800 */
[----:B--2---:R-:W-:-:S02]  /*1860*/  UIADD3 UR5, UPT, UPT, UR6, 0x1f, URZ ;  /* 0x0000001f06057890 */ /* 0x004fc4000fffe0ff */
[----:B------:R-:W-:Y:S02]  /*1870*/  UIADD3 UR47, UPT, UPT, UR6, 0x3e, URZ ;  /* 0x0000003e062f7890 */ /* 0x000fe4000fffe0ff */
[----:B------:R-:W-:-:S04]  /*1880*/  USHF.R.S32.HI UR4, URZ, 0x1f, UR5 ;  /* 0x0000001fff047899 */ /* 0x000fc80008011405 */
[----:B------:R-:W-:Y:S02]  /*1890*/  ULEA.HI UR4, UR4, UR5, URZ, 0x5 ;  /* 0x0000000504047291 */ /* 0x000fe4000f8f28ff */
[----:B------:R-:W-:Y:S02]  /*18a0*/  USHF.L.U32 UR5, UR26, 0x5, URZ ;  /* 0x000000051a057899 */ /* 0x000fe400080006ff */
[----:B------:R-:W-:Y:S02]  /*18b0*/  USHF.R.S32.HI UR43, URZ, 0x5, UR4 ;  /* 0x00000005ff2b7899 */ /* 0x000fe40008011404 */
[----:B------:R-:W-:Y:S02]  /*18c0*/  UIADD3 UR4, UPT, UPT, UR6, -0x1, URZ ;  /* 0xffffffff06047890 */ /* 0x000fe4000fffe0ff */
[----:B------:R-:W-:Y:S02]  /*18d0*/  UISETP.LT.U32.AND UP0, UPT, UR43, 0x5, UPT ;  /* 0x000000052b00788c */ /* 0x000fe4000bf01070 */
[----:B------:R-:W-:-:S02]  /*18e0*/  UISETP.GE.U32.AND UP2, UPT, UR4, -0x3f, UPT ;  /* 0xffffffc10400788c */ /* 0x000fc4000bf46070 */
[----:B------:R-:W-:Y:S02]  /*18f0*/  USEL UR42, UR43, 0x5, UP0 ;  /* 0x000000052b2a7887 */ /* 0x000fe40008000000 */
[----:B------:R-:W-:Y:S02]  /*1900*/  ULOP3.LUT UR44, UR5, 0x20, URZ, 0xe2, !UPT ;  /* 0x00000020052c7892 */ /* 0x000fe4000f8ee2ff */
[----:B------:R-:W-:Y:S02]  /*1910*/  UIADD3 UR25, UPT, UPT, UR42, -0x1, URZ ;  /* 0xffffffff2a197890 */ /* 0x000fe4000fffe0ff */
[----:B------:R-:W-:Y:S02]  /*1920*/  USEL UR26, UR33, 0x2, UP1 ;  /* 0x00000002211a7887 */ /* 0x000fe40008800000 */
[----:B------:R-:W-:Y:S02]  /*1930*/  UIADD3 UR45, UPT, UPT, UR43, -UR42, URZ ;  /* 0x8000002a2b2d7290 */ /* 0x000fe4000fffe0ff */
[----:B------:R-:W-:Y:S01]  /*1940*/  @UP2 UIADD3 UR25, UPT, UPT, UR42, URZ, URZ ;  /* 0x000000ff2a192290 */ /* 0x000fe2000fffe0ff */
[----:B------:R-:W-:-:S03]  /*1950*/  UMOV UR5, URZ ;  /* 0x000000ff00057c82 */ /* 0x000fc60008000000 */
[----:B-1-34-:R-:W-:-:S12]  /*1960*/  UIADD3 UR25, UPT, UPT, UR25, 0x1, URZ ;  /* 0x0000000119197890 */ /* 0x01afd8000fffe0ff */
.L_x_42:
[----:B------:R-:W-:Y:S01]  /*1970*/  UISETP.NE.AND UP0, UPT, UR54, URZ, UPT ;  /* 0x000000ff3600728c */ /* 0x000fe2000bf05270 */
[----:B------:R-:W1:Y:S08]  /*1980*/  S2UR UR54, SR_CgaCtaId ;  /* 0x00000000003679c3 */ /* 0x000e700000008800 */
[----:B------:R-:W-:Y:S05]  /*1990*/  BRA.U UP0, `(.L_x_23) ;  /* 0x0000000100347547 */ /* 0x000fea000b800000 */
[----:B------:R-:W2:Y:S01]  /*19a0*/  S2R R0, SR_CgaCtaId ;  /* 0x0000000000007919 */ /* 0x000ea20000008800 */
[----:B------:R-:W-:-:S04]  /*19b0*/  MOV R2, 0x400 ;  /* 0x0000040000027802 */ /* 0x000fc80000000f00 */
[----:B--2---:R-:W-:Y:S02]  /*19c0*/  LEA R0, R0, R2, 0x18 ;  /* 0x0000000200007211 */ /* 0x004fe400078ec0ff */
[----:B------:R-:W-:-:S03]  /*19d0*/  SHF.L.U32 R2, R8, 0x1f, RZ ;  /* 0x0000001f08027819 */ /* 0x000fc600000006ff */
[----:B------:R-:W-:-:S04]  /*19e0*/  IMAD R0, R9, 0x8, R0 ;  /* 0x0000000809007824 */ /* 0x000fc800078e0200 */
[----:B------:R-:W2:Y:S02]  /*19f0*/  SYNCS.PHASECHK.TRANS64.TRYWAIT P0, [R0+URZ+0x100], R2 ;  /* 0x00010002000075a7 */ /* 0x000ea400080011ff */
[----:B--2---:R-:W-:Y:S05]  /*1a00*/  @!P0 BRA `(.L_x_24) ;  /* 0x0000005c00288947 */ /* 0x004fea0003800000 */
.L_x_123:
[----:B------:R-:W-:Y:S01]  /*1a10*/  VIADD R9, R9, 0x1 ;  /* 0x0000000109097836 */ /* 0x000fe20000000000 */
[----:B------:R2:W-:Y:S04]  /*1a20*/  SYNCS.ARRIVE.TRANS64.A1T0 RZ, [R0+URZ+0xf0], RZ ;  /* 0x0000f0ff00ff79a7 */ /* 0x0005e800081000ff */
[----:B------:R-:W-:-:S04]  /*1a30*/  ISETP.NE.AND P0, PT, R9, 0x2, PT ;  /* 0x000000020900780c */ /* 0x000fc80003f05270 */
[----:B------:R-:W-:Y:S02]  /*1a40*/  SEL R9, R9, RZ, P0 ;  /* 0x000000ff09097207 */ /* 0x000fe40000000000 */
[----:B--2---:R-:W-:-:S04]  /*1a50*/  SEL R0, RZ, 0x1, P0 ;  /* 0x00000001ff007807 */ /* 0x004fc80000000000 */
[----:B------:R-:W-:-:S07]  /*1a60*/  LOP3.LUT R8, R8, R0, RZ, 0x3c, !PT ;  /* 0x0000000008087212 */ /* 0x000fce00078e3cff */
.L_x_23:
[----:B------:R-:W-:Y:S01]  /*1a70*/  UMOV UR6, 0x400 ;  /* 0x0000040000067882 */ /* 0x000fe20000000000 */
[----:B------:R-:W-:Y:S01]  /*1a80*/  SHF.L.U32 R0, R12, 0x1f, RZ ;  /* 0x0000001f0c007819 */ /* 0x000fe200000006ff */
[----:B-1----:R-:W-:Y:S02]  /*1a90*/  ULEA UR6, UR54, UR6, 0x18 ;  /* 0x0000000636067291 */ /* 0x002fe4000f8ec0ff */
[----:B------:R-:W-:Y:S02]  /*1aa0*/  UISETP.GE.U32.AND UP0, UPT, UR47, 0x3f, UPT ;  /* 0x0000003f2f00788c */ /* 0x000fe4000bf06070 */
[----:B------:R-:W-:Y:S02]  /*1ab0*/  ULEA UR4, UR5, UR6, 0x3 ;  /* 0x0000000605047291 */ /* 0x000fe4000f8e18ff */
[----:B------:R-:W-:Y:S02]  /*1ac0*/  ULEA UR11, UR32, UR46, 0x1 ;  /* 0x0000002e200b7291 */ /* 0x000fe4000f8e08ff */
[----:B------:R-:W-:-:S02]  /*1ad0*/  ULEA UR35, UR29, UR44, 0x6 ;  /* 0x0000002c1d237291 */ /* 0x000fc4000f8e30ff */
[----:B------:R-:W-:Y:S01]  /*1ae0*/  USHF.L.U32 UR11, UR11, 0x5, URZ ;  /* 0x000000050b0b7899 */ /* 0x000fe200080006ff */
[----:B------:R-:W-:Y:S02]  /*1af0*/  UMOV UR13, URZ ;  /* 0x000000ff000d7c82 */ /* 0x000fe40008000000 */
[----:B------:R1:W2:Y:S01]  /*1b00*/  SYNCS.PHASECHK.TRANS64.TRYWAIT P0, [UR4+0x28], R0 ;  /* 0x00002800ff0075a7 */ /* 0x0002a20008001104 */
[----:B------:R-:W-:Y:S08]  /*1b10*/  BRA.U !UP0, `(.L_x_25) ;  /* 0x0000000108cc7547 */ /* 0x000ff0000b800000 */
[----:B------:R-:W-:Y:S01]  /*1b20*/  UMOV UR7, URZ ;  /* 0x000000ff00077c82 */ /* 0x000fe20008000000 */
[----:B------:R-:W-:-:S05]  /*1b30*/  UMOV UR4, UR5 ;  /* 0x0000000500047c82 */ /* 0x000fca0008000000 */
.L_x_31:
[----:B------:R-:W-:Y:S01]  /*1b40*/  ULEA UR33, UR4, UR6, 0x3 ;  /* 0x0000000604217291 */ /* 0x000fe2000f8e18ff */
[----:B------:R-:W-:Y:S01]  /*1b50*/  @!P3 MOV R2, 0x2000 ;  /* 0x000020000002b802 */ /* 0x000fe20000000f00 */
[----:B--2-4-:R-:W-:Y:S10]  /*1b60*/  @P0 BRA `(.L_x_26) ;  /* 0x00000000000c0947 */ /* 0x014ff40003800000 */
[----:B------:R-:W-:-:S04]  /*1b70*/  SHF.L.U32 R3, R12, 0x1f, RZ ;  /* 0x0000001f0c037819 */ /* 0x000fc800000006ff */
[----:B------:R-:W2:Y:S02]  /*1b80*/  SYNCS.PHASECHK.TRANS64.TRYWAIT P0, [UR33+0x28], R3 ;  /* 0x00002803ff0075a7 */ /* 0x000ea40008001121 */
[----:B--2---:R-:W-:Y:S05]  /*1b90*/  @!P0 BRA `(.L_x_27) ;  /* 0x0000005800d88947 */ /* 0x004fea0003800000 */
.L_x_26:
[----:B------:R2:W-:Y:S01]  /*1ba0*/  @!P3 SYNCS.ARRIVE.TRANS64 RZ, [UR33], R2 ;  /* 0x00000002ffffb9a7 */ /* 0x0005e20008000021 */
[----:B------:R-:W-:-:S04]  /*1bb0*/  ULOP3.LUT UR5, UR26, 0x2, URZ, 0xfc, !UPT ;  /* 0x000000021a057892 */ /* 0x000fc8000f8efcff */
[----:B------:R-:W-:-:S09]  /*1bc0*/  UISETP.NE.AND UP0, UPT, UR5, 0x2, UPT ;  /* 0x000000020500788c */ /* 0x000fd2000bf05270 */
[----:B------:R-:W-:Y:S05]  /*1bd0*/  BRA.U UP0, `(.L_x_28) ;  /* 0x0000000100047547 */ /* 0x000fea000b800000 */
[----:B------:R-:W-:Y:S05]  /*1be0*/  BPT.TRAP 0x1 ;  /* 0x000000040000795c */ /* 0x000fea0000300000 */
.L_x_28:
[----:B------:R-:W-:Y:S04]  /*1bf0*/  BSSY.RECONVERGENT B0, `(.L_x_29) ;  /* 0x0000003000007945 */ /* 0x000fe80003800200 */
[----:B------:R-:W-:Y:S05]  /*1c00*/  @P2 BRA `(.L_x_30) ;  /* 0x0000000000042947 */ /* 0x000fea0003800000 */
[----:B------:R-:W-:Y:S05]  /*1c10*/  BPT.TRAP 0x1 ;  /* 0x000000040000795c */ /* 0x000fea0000300000 */
.L_x_30:
[----:B------:R-:W-:Y:S05]  /*1c20*/  BSYNC.RECONVERGENT B0 ;  /* 0x0000000000007941 */ /* 0x000fea0003800200 */
.L_x_29:
[----:B------:R-:W-:Y:S02]  /*1c30*/  UIADD3 UR5, UPT, UPT, UR4, 0x1, URZ ;  /* 0x0000000104057890 */ /* 0x000fe4000fffe0ff */
[----:B------:R-:W-:Y:S02]  /*1c40*/  USHF.L.U32 UR4, UR4, 0xb, URZ ;  /* 0x0000000b04047899 */ /* 0x000fe400080006ff */
[----:B------:R-:W-:Y:S02]  /*1c50*/  UISETP.NE.AND UP0, UPT, UR5, 0x5, UPT ;  /* 0x000000050500788c */ /* 0x000fe4000bf05270 */
[----:B------:R-:W-:Y:S02]  /*1c60*/  ULOP3.LUT UR32, UR28, UR4, URZ, 0xfc, !UPT ;  /* 0x000000041c207292 */ /* 0x000fe4000f8efcff */
[----:B------:R-:W-:Y:S02]  /*1c70*/  USEL UR9, URZ, 0x1, UP0 ;  /* 0x00000001ff097887 */ /* 0x000fe40008000000 */
[----:B------:R-:W-:-:S02]  /*1c80*/  USEL UR5, UR5, URZ, UP0 ;  /* 0x000000ff05057287 */ /* 0x000fc40008000000 */
[----:B------:R-:W-:Y:S02]  /*1c90*/  UIADD3 UR14, UP0, UPT, UR30, 0x180, URZ ;  /* 0x000001801e0e7890 */ /* 0x000fe4000ff1e0ff */
[----:B------:R-:W-:Y:S01]  /*1ca0*/  ULEA UR8, UR5, UR6, 0x3 ;  /* 0x0000000605087291 */ /* 0x000fe2000f8e18ff */
[----:B------:R-:W-:Y:S01]  /*1cb0*/  LOP3.LUT R12, R12, UR9, RZ, 0x3c, !PT ;  /* 0x000000090c0c7c12 */ /* 0x000fe2000f8e3cff */
[----:B------:R-:W-:Y:S02]  /*1cc0*/  ULOP3.LUT UR4, UR27, UR4, URZ, 0xfc, !UPT ;  /* 0x000000041b047292 */ /* 0x000fe4000f8efcff */
[----:B------:R-:W-:Y:S01]  /*1cd0*/  USHF.L.U32 UR34, UR7, 0x5, URZ ;  /* 0x0000000507227899 */ /* 0x000fe200080006ff */
[----:B-1----:R-:W-:Y:S01]  /*1ce0*/  SHF.L.U32 R0, R12, 0x1f, RZ ;  /* 0x0000001f0c007819 */ /* 0x002fe200000006ff */
[----:B------:R-:W-:Y:S02]  /*1cf0*/  UIADD3 UR7, UPT, UPT, UR7, 0x1, URZ ;  /* 0x0000000107077890 */ /* 0x000fe4000fffe0ff */
[----:B------:R-:W-:Y:S01]  /*1d00*/  UIADD3 UR16, UP1, UPT, UR30, 0x80, URZ ;  /* 0x000000801e107890 */ /* 0x000fe2000ff3e0ff */
[----:B------:R3:W4:Y:S01]  /*1d10*/  SYNCS.PHASECHK.TRANS64.TRYWAIT P0, [UR8+0x28], R0 ;  /* 0x00002800ff0075a7 */ /* 0x0007220008001108 */
[----:B------:R-:W-:-:S02]  /*1d20*/  ULEA UR32, UR32, UR6, 0x1 ;  /* 0x0000000620207291 */ /* 0x000fc4000f8e08ff */
[----:B------:R-:W-:Y:S02]  /*1d30*/  ULEA UR4, UR4, UR6, 0x1 ;  /* 0x0000000604047291 */ /* 0x000fe4000f8e08ff */
[----:B------:R-:W-:Y:S02]  /*1d40*/  UIADD3.X UR15, UPT, UPT, URZ, UR31, URZ, UP0, !UPT ;  /* 0x0000001fff0f7290 */ /* 0x000fe400087fe4ff */
[----:B------:R-:W-:Y:S02]  /*1d50*/  UISETP.NE.AND UP0, UPT, UR7, UR25, UPT ;  /* 0x000000190700728c */ /* 0x000fe4000bf05270 */
[----:B------:R-:W-:Y:S02]  /*1d60*/  UIADD3.X UR17, UPT, UPT, URZ, UR31, URZ, UP1, !UPT ;  /* 0x0000001fff117290 */ /* 0x000fe40008ffe4ff */
[----:B------:R-:W-:Y:S02]  /*1d70*/  UIADD3 UR32, UPT, UPT, UR32, 0x3400, URZ ;  /* 0x0000340020207890 */ /* 0x000fe4000fffe0ff */
[----:B------:R-:W-:-:S02]  /*1d80*/  UIADD3 UR8, UPT, UPT, UR4, 0x8400, URZ ;  /* 0x0000840004087890 */ /* 0x000fc4000fffe0ff */
[----:B------:R-:W-:Y:S02]  /*1d90*/  UPRMT UR13, URZ, 0x5410, UR24 ;  /* 0x00005410ff0d7896 */ /* 0x000fe40008000018 */
[----:B------:R-:W-:Y:S01]  /*1da0*/  UPRMT UR4, URZ, 0x5410, UR21 ;  /* 0x00005410ff047896 */ /* 0x000fe20008000015 */
[----:B------:R-:W-:Y:S01]  /*1db0*/  UMOV UR18, 0x0 ;  /* 0x0000000000127882 */ /* 0x000fe20000000000 */
[----:B------:R-:W-:Y:S01]  /*1dc0*/  UMOV UR19, 0x10000000 ;  /* 0x1000000000137882 */ /* 0x000fe20000000000 */
[----:B------:R-:W-:Y:S01]  /*1dd0*/  UMOV UR12, UR36 ;  /* 0x00000024000c7c82 */ /* 0x000fe20008000000 */
[----:B------:R-:W-:Y:S01]  /*1de0*/  UMOV UR9, UR33 ;  /* 0x0000002100097c82 */ /* 0x000fe20008000000 */
[----:B------:R-:W-:Y:S02]  /*1df0*/  UMOV UR10, UR34 ;  /* 0x00000022000a7c82 */ /* 0x000fe40008000000 */
[----:B------:R1:W-:Y:S02]  /*1e00*/  UTMALDG.3D.MULTICAST [UR32], [UR16], UR13, desc[UR18] ;  /* 0x00001220100073b4 */ /* 0x0003e4000801180d */
[----:B------:R2:W-:Y:S01]  /*1e10*/  UTMALDG.3D.MULTICAST [UR8], [UR14], UR4, desc[UR18] ;  /* 0x000012080e0073b4 */ /* 0x0005e20008011804 */
[----:B-1----:R-:W-:Y:S01]  /*1e20*/  UMOV UR13, UR25 ;  /* 0x00000019000d7c82 */ /* 0x002fe20008000000 */
[----:B--2---:R-:W-:Y:S01]  /*1e30*/  UMOV UR4, UR5 ;  /* 0x0000000500047c82 */ /* 0x004fe20008000000 */
[----:B---3--:R-:W-:Y:S05]  /*1e40*/  BRA.U UP0, `(.L_x_31) ;  /* 0xfffffffd003c7547 */ /* 0x008fea000b83ffff */
.L_x_25:
[----:B------:R-:W-:Y:S01]  /*1e50*/  ULEA UR4, UR5, UR6, 0x3 ;  /* 0x0000000605047291 */ /* 0x000fe2000f8e18ff */
[----:B-1----:R-:W-:Y:S01]  /*1e60*/  SHF.L.U32 R0, R12, 0x1f, RZ ;  /* 0x0000001f0c007819 */ /* 0x002fe200000006ff */
[----:B------:R-:W-:Y:S01]  /*1e70*/  @!P1 SYNCS.ARRIVE.TRANS64.A1T0 RZ, [UR6+0x88], RZ ;  /* 0x000088ffffff99a7 */ /* 0x000fe20008100006 */
[----:B------:R-:W-:-:S06]  /*1e80*/  UISETP.GT.AND UP0, UPT, UR43, UR42, UPT ;  /* 0x0000002a2b00728c */ /* 0x000fcc000bf04270 */
[----:B--2-4-:R1:W2:Y:S03]  /*1e90*/  SYNCS.PHASECHK.TRANS64.TRYWAIT P0, [UR4+0x28], R0 ;  /* 0x00002800ff0075a7 */ /* 0x0142a60008001104 */
[----:B------:R-:W-:Y:S05]  /*1ea0*/  BRA.U !UP0, `(.L_x_32) ;  /* 0x0000000108d07547 */ /* 0x000fea000b800000 */
[----:B------:R-:W-:Y:S01]  /*1eb0*/  UIADD3 UR29, UPT, UPT, UR45, UR13, URZ ;  /* 0x0000000d2d1d7290 */ /* 0x000fe2000fffe0ff */
[----:B------:R-:W-:-:S11]  /*1ec0*/  UMOV UR4, UR5 ;  /* 0x0000000500047c82 */ /* 0x000fd60008000000 */
.L_x_38:
[----:B------:R-:W-:Y:S01]  /*1ed0*/  ULEA UR17, UR4, UR6, 0x3 ;  /* 0x0000000604117291 */ /* 0x000fe2000f8e18ff */
[----:B--2---:R-:W-:Y:S01]  /*1ee0*/  @!P3 MOV R2, 0x2000 ;  /* 0x000020000002b802 */ /* 0x004fe20000000f00 */
[----:B--2-4-:R-:W-:Y:S10]  /*1ef0*/  @P0 BRA `(.L_x_33) ;  /* 0x00000000000c0947 */ /* 0x014ff40003800000 */
[----:B------:R-:W-:-:S04]  /*1f00*/  SHF.L.U32 R3, R12, 0x1f, RZ ;  /* 0x0000001f0c037819 */ /* 0x000fc800000006ff */
[----:B------:R-:W2:Y:S02]  /*1f10*/  SYNCS.PHASECHK.TRANS64.TRYWAIT P0, [UR17+0x28], R3 ;  /* 0x00002803ff0075a7 */ /* 0x000ea40008001111 */
[----:B--2---:R-:W-:Y:S05]  /*1f20*/  @!P0 BRA `(.L_x_34) ;  /* 0x00000058000c8947 */ /* 0x004fea0003800000 */
.L_x_33:
[----:B------:R2:W-:Y:S01]  /*1f30*/  @!P3 SYNCS.ARRIVE.TRANS64 RZ, [UR17], R2 ;  /* 0x00000002ffffb9a7 */ /* 0x0005e20008000011 */
[----:B------:R-:W-:-:S04]  /*1f40*/  ULOP3.LUT UR5, UR26, 0x2, URZ, 0xfc, !UPT ;  /* 0x000000021a057892 */ /* 0x000fc8000f8efcff */
[----:B------:R-:W-:-:S09]  /*1f50*/  UISETP.NE.AND UP0, UPT, UR5, 0x2, UPT ;  /* 0x000000020500788c */ /* 0x000fd2000bf05270 */
[----:B------:R-:W-:Y:S05]  /*1f60*/  BRA.U UP0, `(.L_x_35) ;  /* 0x0000000100047547 */ /* 0x000fea000b800000 */
[----:B------:R-:W-:Y:S05]  /*1f70*/  BPT.TRAP 0x1 ;  /* 0x000000040000795c */ /* 0x000fea0000300000 */
.L_x_35:
[----:B------:R-:W-:Y:S04]  /*1f80*/  BSSY.RECONVERGENT B0, `(.L_x_36) ;  /* 0x0000003000007945 */ /* 0x000fe80003800200 */
[----:B------:R-:W-:Y:S05]  /*1f90*/  @P2 BRA `(.L_x_37) ;  /* 0x0000000000042947 */ /* 0x000fea0003800000 */
[----:B------:R-:W-:Y:S05]  /*1fa0*/  BPT.TRAP 0x1 ;  /* 0x000000040000795c */ /* 0x000fea0000300000 */
.L_x_37:
[----:B------:R-:W-:Y:S05]  /*1fb0*/  BSYNC.RECONVERGENT B0 ;  /* 0x0000000000007941 */ /* 0x000fea0003800200 */
.L_x_36:
[----:B------:R-:W-:Y:S02]  /*1fc0*/  UIADD3 UR5, UPT, UPT, UR4, 0x1, URZ ;  /* 0x0000000104057890 */ /* 0x000fe4000fffe0ff */
[----:B------:R-:W-:Y:S02]  /*1fd0*/  USHF.L.U32 UR4, UR4, 0xb, URZ ;  /* 0x0000000b04047899 */ /* 0x000fe400080006ff */
[----:B------:R-:W-:Y:S02]  /*1fe0*/  UISETP.NE.AND UP0, UPT, UR5, 0x5, UPT ;  /* 0x000000050500788c */ /* 0x000fe4000bf05270 */
[----:B------:R-:W-:Y:S02]  /*1ff0*/  USHF.L.U32 UR18, UR13, 0x5, URZ ;  /* 0x000000050d127899 */ /* 0x000fe400080006ff */
[----:B------:R-:W-:Y:S02]  /*2000*/  USEL UR8, URZ, 0x1, UP0 ;  /* 0x00000001ff087887 */ /* 0x000fe40008000000 */
[----:B------:R-:W-:-:S02]  /*2010*/  USEL UR5, UR5, URZ, UP0 ;  /* 0x000000ff05057287 */ /* 0x000fc40008000000 */
[----:B------:R-:W-:Y:S02]  /*2020*/  UIADD3 UR22, UP0, UPT, UR30, 0x180, URZ ;  /* 0x000001801e167890 */ /* 0x000fe4000ff1e0ff */
[----:B------:R-:W-:Y:S01]  /*2030*/  ULEA UR7, UR5, UR6, 0x3 ;  /* 0x0000000605077291 */ /* 0x000fe2000f8e18ff */
[----:B------:R-:W-:Y:S01]  /*2040*/  LOP3.LUT R12, R12, UR8, RZ, 0x3c, !PT ;  /* 0x000000080c0c7c12 */ /* 0x000fe2000f8e3cff */
[----:B------:R-:W-:Y:S02]  /*2050*/  ULOP3.LUT UR8, UR27, UR4, URZ, 0xfc, !UPT ;  /* 0x000000041b087292 */ /* 0x000fe4000f8efcff */
[----:B------:R-:W-:Y:S01]  /*2060*/  UIADD3 UR13, UPT, UPT, UR13, 0x1, URZ ;  /* 0x000000010d0d7890 */ /* 0x000fe2000fffe0ff */
[----:B-1----:R-:W-:Y:S01]  /*2070*/  SHF.L.U32 R0, R12, 0x1f, RZ ;  /* 0x0000001f0c007819 */ /* 0x002fe200000006ff */
[----:B------:R-:W-:Y:S02]  /*2080*/  UIADD3 UR14, UP1, UPT, UR30, 0x80, URZ ;  /* 0x000000801e0e7890 */ /* 0x000fe4000ff3e0ff */
[----:B------:R-:W-:Y:S01]  /*2090*/  UIADD3.X UR23, UPT, UPT, URZ, UR31, URZ, UP0, !UPT ;  /* 0x0000001fff177290 */ /* 0x000fe200087fe4ff */
[----:B------:R3:W4:Y:S01]  /*20a0*/  SYNCS.PHASECHK.TRANS64.TRYWAIT P0, [UR7+0x28], R0 ;  /* 0x00002800ff0075a7 */ /* 0x0007220008001107 */
[----:B------:R-:W-:-:S02]  /*20b0*/  ULOP3.LUT UR7, UR28, UR4, URZ, 0xfc, !UPT ;  /* 0x000000041c077292 */ /* 0x000fc4000f8efcff */
[----:B------:R-:W-:Y:S02]  /*20c0*/  ULEA UR8, UR8, UR6, 0x1 ;  /* 0x0000000608087291 */ /* 0x000fe4000f8e08ff */
[----:B------:R-:W-:Y:S02]  /*20d0*/  ULEA UR7, UR7, UR6, 0x1 ;  /* 0x0000000607077291 */ /* 0x000fe4000f8e08ff */
[----:B------:R-:W-:Y:S02]  /*20e0*/  UISETP.NE.AND UP0, UPT, UR13, UR29, UPT ;  /* 0x0000001d0d00728c */ /* 0x000fe4000bf05270 */
[----:B------:R-:W-:Y:S02]  /*20f0*/  UIADD3 UR16, UPT, UPT, UR7, 0x3400, URZ ;  /* 0x0000340007107890 */ /* 0x000fe4000fffe0ff */
[----:B------:R-:W-:Y:S02]  /*2100*/  UIADD3.X UR15, UPT, UPT, URZ, UR31, URZ, UP1, !UPT ;  /* 0x0000001fff0f7290 */ /* 0x000fe40008ffe4ff */
[----:B------:R-:W-:-:S02]  /*2110*/  UPRMT UR7, URZ, 0x5410, UR24 ;  /* 0x00005410ff077896 */ /* 0x000fc40008000018 */
[----:B------:R-:W-:Y:S02]  /*2120*/  UIADD3 UR8, UPT, UPT, UR8, 0x8400, URZ ;  /* 0x0000840008087890 */ /* 0x000fe4000fffe0ff */
[----:B------:R-:W-:Y:S01]  /*2130*/  UPRMT UR4, URZ, 0x5410, UR21 ;  /* 0x00005410ff047896 */ /* 0x000fe20008000015 */
[----:B------:R-:W-:Y:S01]  /*2140*/  UMOV UR32, 0x0 ;  /* 0x0000000000207882 */ /* 0x000fe20000000000 */
[----:B------:R-:W-:Y:S01]  /*2150*/  UMOV UR33, 0x10000000 ;  /* 0x1000000000217882 */ /* 0x000fe20000000000 */
[----:B------:R-:W-:Y:S01]  /*2160*/  UMOV UR19, UR35 ;  /* 0x0000002300137c82 */ /* 0x000fe20008000000 */
[----:B------:R-:W-:Y:S01]  /*2170*/  UMOV UR20, UR36 ;  /* 0x0000002400147c82 */ /* 0x000fe20008000000 */
[----:B------:R-:W-:Y:S01]  /*2180*/  UMOV UR12, UR36 ;  /* 0x00000024000c7c82 */ /* 0x000fe20008000000 */
[----:B------:R-:W-:Y:S01]  /*2190*/  UMOV UR9, UR17 ;  /* 0x0000001100097c82 */ /* 0x000fe20008000000 */
[----:B------:R-:W-:Y:S01]  /*21a0*/  UMOV UR10, UR18 ;  /* 0x00000012000a7c82 */ /* 0x000fe20008000000 */
[----:B------:R-:W-:Y:S01]  /*21b0*/  UTMALDG.3D.MULTICAST [UR16], [UR14], UR7, desc[UR32] ;  /* 0x000020100e0073b4 */ /* 0x000fe20008011807 */
[----:B------:R1:W-:Y:S02]  /*21c0*/  UTMALDG.3D.MULTICAST [UR8], [UR22], UR4, desc[UR32] ;  /* 0x00002008160073b4 */ /* 0x0003e40008011804 */
[----:B-1----:R-:W-:Y:S01]  /*21d0*/  UMOV UR4, UR5 ;  /* 0x0000000500047c82 */ /* 0x002fe20008000000 */
[----:B---3--:R-:W-:Y:S05]  /*21e0*/  BRA.U UP0, `(.L_x_38) ;  /* 0xfffffffd00387547 */ /* 0x008fea000b83ffff */
.L_x_32:
[C---:B------:R-:W-:Y:S01]  /*21f0*/  LEA R3, R11.reuse, UR6, 0x3 ;  /* 0x000000060b037c11 */ /* 0x040fe2000f8e18ff */
[----:B------:R-:W-:Y:S01]  /*2200*/  NOP ;  /* 0x0000000000007918 */ /* 0x000fe20000000000 */
[----:B-1----:R-:W-:Y:S02]  /*2210*/  SHF.L.U32 R0, R10, 0x1f, RZ ;  /* 0x0000001f0a007819 */ /* 0x002fe400000006ff */
[----:B------:R-:W-:Y:S02]  /*2220*/  LEA R4, R11, UR6, 0x4 ;  /* 0x000000060b047c11 */ /* 0x000fe4000f8e20ff */
[----:B--2-4-:R-:W1:Y:S02]  /*2230*/  SYNCS.PHASECHK.TRANS64.TRYWAIT P0, [R3+URZ+0x90], R0 ;  /* 0x00009000030075a7 */ /* 0x014e6400080011ff */
[----:B-1----:R-:W-:Y:S05]  /*2240*/  @!P0 BRA `(.L_x_39) ;  /* 0x00000054005c8947 */ /* 0x002fea0003800000 */
.L_x_126:
[----:B------:R-:W2:Y:S01]  /*2250*/  LDS.128 R4, [R4+0x120] ;  /* 0x0001200004047984 */ /* 0x000ea20000000c00 */
[----:B------:R-:W-:Y:S01]  /*2260*/  UISETP.GE.AND UP0, UPT, UR40, 0x1, UPT ;  /* 0x000000012800788c */ /* 0x000fe2000bf06270 */
[----:B------:R-:W-:Y:S01]  /*2270*/  @!PT LDS RZ, [RZ] ;  /* 0x00000000fffff984 */ /* 0x000fe20000000800 */
[----:B------:R-:W-:Y:S01]  /*2280*/  @!PT LDS RZ, [RZ] ;  /* 0x00000000fffff984 */ /* 0x000fe20000000800 */
[----:B------:R-:W-:Y:S01]  /*2290*/  @!PT LDS RZ, [RZ] ;  /* 0x00000000fffff984 */ /* 0x000fe20000000800 */
[----:B------:R-:W-:Y:S01]  /*22a0*/  @!PT LDS RZ, [RZ] ;  /* 0x00000000fffff984 */ /* 0x000fe20000000800 */
[----:B------:R3:W-:Y:S06]  /*22b0*/  MEMBAR.ALL.CTA ;  /* 0x0000000000007992 */ /* 0x0007ec0000008000 */
[----:B---3--:R-:W3:Y:S01]  /*22c0*/  FENCE.VIEW.ASYNC.S ;  /* 0x00000000000073c6 */ /* 0x008ee20000000000 */
[----:B--2---:R-:W-:-:S13]  /*22d0*/  LOP3.LUT P0, RZ, R6, 0x1, RZ, 0xc0, !PT ;  /* 0x0000000106ff7812 */ /* 0x004fda000780c0ff */
[----:B---3--:R-:W-:Y:S01]  /*22e0*/  VOTEU.ANY UP1, P0 ;  /* 0x0000000000ff7886 */ /* 0x008fe20000020100 */
[----:B------:R-:W-:-:S13]  /*22f0*/  PLOP3.LUT P0, PT, PT, PT, UP1, 0x80, 0x8 ;  /* 0x000000000008781c */ /* 0x000fda0003f0f018 */
[----:B-1----:R-:W-:Y:S02]  /*2300*/  @P0 LOP3.LUT R0, R5, 0xffff, RZ, 0xc0, !PT ;  /* 0x0000ffff05000812 */ /* 0x002fe400078ec0ff */
[----:B------:R-:W-:Y:S02]  /*2310*/  @P0 MOV R2, R4 ;  /* 0x0000000400020202 */ /* 0x000fe40000000f00 */
[----:B------:R-:W-:Y:S01]  /*2320*/  @P0 R2UR UR7, R0 ;  /* 0x00000000000702ca */ /* 0x000fe200000e0000 */
[----:B------:R-:W-:Y:S01]  /*2330*/  VIADD R0, R3, 0xa0 ;  /* 0x000000a003007836 */ /* 0x000fe20000000000 */
[----:B------:R-:W-:Y:S02]  /*2340*/  @P0 SHF.R.U32.HI R4, RZ, 0x10, R5 ;  /* 0x00000010ff040819 */ /* 0x000fe40000011605 */
[----:B------:R-:W-:Y:S02]  /*2350*/  @P0 R2UR UR8, R2 ;  /* 0x00000000020802ca */ /* 0x000fe400000e0000 */
[----:B------:R-:W-:-:S02]  /*2360*/  PRMT R0, RZ, 0x654, R0 ;  /* 0x00000654ff007816 */ /* 0x000fc40000000000 */
[----:B------:R-:W-:Y:S02]  /*2370*/  @P0 R2UR UR4, R4 ;  /* 0x00000000040402ca */ /* 0x000fe400000e0000 */
[----:B------:R1:W-:Y:S03]  /*2380*/  SYNCS.ARRIVE.TRANS64.RED.A1T0 RZ, [R0+URZ], RZ ;  /* 0x000000ff00ff79a7 */ /* 0x0003e600081004ff */
[----:B------:R-:W-:-:S04]  /*2390*/  @UP1 UMOV UR37, UR7 ;  /* 0x0000000700251c82 */ /* 0x000fc80008000000 */
[----:B------:R-:W-:-:S04]  /*23a0*/  @UP1 UMOV UR38, UR8 ;  /* 0x0000000800261c82 */ /* 0x000fc80008000000 */
[----:B------:R-:W-:Y:S01]  /*23b0*/  @UP1 UMOV UR36, UR4 ;  /* 0x0000000400241c82 */ /* 0x000fe20008000000 */
[----:B------:R-:W-:Y:S05]  /*23c0*/  BRA.U !UP0, `(.L_x_40) ;  /* 0x0000000108d47547 */ /* 0x000fea000b800000 */
[----:B------:R-:W2:Y:S01]  /*23d0*/  LDCU.128 UR12, c[0x0][0xb10] ;  /* 0x00016200ff0c77ac */ /* 0x000ea20008000c00 */
[----:B------:R-:W3:Y:S01]  /*23e0*/  LDCU UR29, c[0x0][0xb20] ;  /* 0x00016400ff1d77ac */ /* 0x000ee20008000800 */
[----:B------:R-:W4:Y:S01]  /*23f0*/  LDCU UR20, c[0x0][0xb0c] ;  /* 0x00016180ff1477ac */ /* 0x000f220008000800 */
[----:B------:R-:W1:Y:S01]  /*2400*/  LDCU.64 UR10, c[0x0][0xb28] ;  /* 0x00016500ff0a77ac */ /* 0x000e620008000a00 */
[----:B------:R-:W-:Y:S02]  /*2410*/  UISETP.NE.AND UP3, UPT, UR40, 0x1, UPT ;  /* 0x000000012800788c */ /* 0x000fe4000bf65270 */
[----:B--2---:R-:W-:Y:S02]  /*2420*/  UIMAD.WIDE.U32 UR16, UR39, UR15, URZ ;  /* 0x0000000f271072a5 */ /* 0x004fe4000f8e00ff */
[----:B------:R-:W-:Y:S02]  /*2430*/  UIMAD.WIDE.U32 UR8, UR41, UR12, URZ ;  /* 0x0000000c290872a5 */ /* 0x000fe4000f8e00ff */
[----:B------:R-:W-:-:S02]  /*2440*/  UISETP.NE.AND UP0, UPT, UR14, 0x1, UPT ;  /* 0x000000010e00788c */ /* 0x000fc4000bf05270 */
[----:B------:R-:W-:Y:S01]  /*2450*/  UIMAD.WIDE.U32 UR22, UR37, UR15, URZ ;  /* 0x0000000f251672a5 */ /* 0x000fe2000f8e00ff */
[----:B------:R-:W-:Y:S02]  /*2460*/  UMOV UR16, UR17 ;  /* 0x0000001100107c82 */ /* 0x000fe40008000000 */
[----:B------:R-:W-:Y:S01]  /*2470*/  UMOV UR8, UR9 ;  /* 0x0000000900087c82 */ /* 0x000fe20008000000 */
[----:B---3--:R-:W-:Y:S02]  /*2480*/  USHF.R.U32.HI UR16, URZ, UR29, UR16 ;  /* 0x0000001dff107299 */ /* 0x008fe40008011610 */
[----:B----4-:R-:W-:Y:S02]  /*2490*/  UISETP.NE.AND UP2, UPT, UR20, 0x1, UPT ;  /* 0x000000011400788c */ /* 0x010fe4000bf45270 */
[----:B------:R-:W-:Y:S02]  /*24a0*/  USHF.R.U32.HI UR8, URZ, UR13, UR8 ;  /* 0x0000000dff087299 */ /* 0x000fe40008011608 */
[----:B------:R-:W-:-:S02]  /*24b0*/  USEL UR7, UR39, UR16, !UP0 ;  /* 0x0000001027077287 */ /* 0x000fc4000c000000 */
[----:B------:R-:W-:Y:S02]  /*24c0*/  USEL UR8, UR41, UR8, !UP2 ;  /* 0x0000000829087287 */ /* 0x000fe4000d000000 */
[----:B-1----:R-:W-:Y:S01]  /*24d0*/  UIMAD.WIDE.U32 UR16, UR7, UR10, URZ ;  /* 0x0000000a071072a5 */ /* 0x002fe2000f8e00ff */
[----:B------:R-:W-:Y:S01]  /*24e0*/  UMOV UR4, UR23 ;  /* 0x0000001700047c82 */ /* 0x000fe20008000000 */
[----:B------:R-:W-:Y:S02]  /*24f0*/  UIMAD.WIDE.U32 UR18, UR38, UR12, URZ ;  /* 0x0000000c261272a5 */ /* 0x000fe4000f8e00ff */
[----:B------:R-:W-:-:S03]  /*2500*/  UIMAD.WIDE.U32 UR22, UR8, UR10, URZ ;  /* 0x0000000a081672a5 */ /* 0x000fc6000f8e00ff */
[----:B------:R-:W-:Y:S01]  /*2510*/  UMOV UR16, UR17 ;  /* 0x0000001100107c82 */ /* 0x000fe20008000000 */
[----:B------:R-:W-:Y:S02]  /*2520*/  USHF.R.U32.HI UR4, URZ, UR29, UR4 ;  /* 0x0000001dff047299 */ /* 0x000fe40008011604 */
[----:B------:R-:W-:Y:S01]  /*2530*/  @UP3 USHF.R.U32.HI UR7, URZ, UR11, UR16 ;  /* 0x0000000bff073299 */ /* 0x000fe20008011610 */
[----:B------:R-:W-:Y:S01]  /*2540*/  UMOV UR18, UR19 ;  /* 0x0000001300127c82 */ /* 0x000fe20008000000 */
[----:B------:R-:W-:Y:S01]  /*2550*/  UMOV UR22, UR23 ;  /* 0x0000001700167c82 */ /* 0x000fe20008000000 */
[----:B------:R-:W-:Y:S02]  /*2560*/  USHF.R.U32.HI UR13, URZ, UR13, UR18 ;  /* 0x0000000dff0d7299 */ /* 0x000fe40008011612 */
[----:B------:R-:W-:Y:S02]  /*2570*/  USEL UR4, UR37, UR4, !UP0 ;  /* 0x0000000425047287 */ /* 0x000fe4000c000000 */
[----:B------:R-:W-:-:S02]  /*2580*/  @UP3 USHF.R.U32.HI UR8, URZ, UR11, UR22 ;  /* 0x0000000bff083299 */ /* 0x000fc40008011616 */
[----:B------:R-:W-:Y:S02]  /*2590*/  UIMAD UR9, UR40, UR7, URZ ;  /* 0x00000007280972a4 */ /* 0x000fe4000f8e02ff */
[----:B------:R-:W-:Y:S02]  /*25a0*/  USEL UR7, UR38, UR13, !UP2 ;  /* 0x0000000d26077287 */ /* 0x000fe4000d000000 */
[----:B------:R-:W-:Y:S02]  /*25b0*/  UIMAD UR12, UR40, UR8, URZ ;  /* 0x00000008280c72a4 */ /* 0x000fe4000f8e02ff */
[----:B------:R-:W-:Y:S02]  /*25c0*/  UISETP.GE.AND UP0, UPT, UR4, UR9, UPT ;  /* 0x000000090400728c */ /* 0x000fe4000bf06270 */
[----:B------:R-:W-:Y:S02]  /*25d0*/  UIMAD.WIDE.U32 UR16, UR4, UR10, URZ ;  /* 0x0000000a041072a5 */ /* 0x000fe4000f8e00ff */
[----:B------:R-:W-:-:S02]  /*25e0*/  UISETP.GE.OR UP0, UPT, UR7, UR12, UP0 ;  /* 0x0000000c0700728c */ /* 0x000fc40008706670 */
        /* <DEDUP_REMOVED lines=19> */
.L_x_40:
[----:B------:R-:W2:Y:S02]  /*2720*/  LDCU UR4, c[0x0][0xb30] ;  /* 0x00016600ff0477ac */ /* 0x000ea40008000800 */
[----:B--2---:R-:W-:-:S09]  /*2730*/  UISETP.NE.AND UP0, UPT, UR4, 0x1, UPT ;  /* 0x000000010400788c */ /* 0x004fd2000bf05270 */
[----:B------:R-:W-:Y:S05]  /*2740*/  BRA.U UP0, `(.L_x_41) ;  /* 0x0000000100447547 */ /* 0x000fea000b800000 */
        /* <DEDUP_REMOVED lines=17> */
.L_x_41:
[----:B------:R-:W-:Y:S01]  /*2860*/  VIADD R11, R11, 0x1 ;  /* 0x000000010b0b7836 */ /* 0x000fe20000000000 */
[----:B------:R-:W-:Y:S02]  /*2870*/  R2UR UR7, R48 ;  /* 0x00000000300772ca */ /* 0x000fe400000e0000 */
[----:B------:R-:W-:Y:S02]  /*2880*/  R2UR UR4, R47 ;  /* 0x000000002f0472ca */ /* 0x000fe400000e0000 */
[C---:B------:R-:W-:Y:S02]  /*2890*/  ISETP.NE.AND P0, PT, R11.reuse, 0x2, PT ;  /* 0x000000020b00780c */ /* 0x040fe40003f05270 */
[----:B------:R-:W-:Y:S02]  /*28a0*/  PLOP3.LUT P1, PT, PT, PT, PT, 0x80, 0x8 ;  /* 0x000000000008781c */ /* 0x000fe40003f2f070 */
[----:B-1----:R-:W-:Y:S02]  /*28b0*/  SEL R0, RZ, 0x1, P0 ;  /* 0x00000001ff007807 */ /* 0x002fe40000000000 */
[----:B------:R-:W-:-:S02]  /*28c0*/  SEL R11, R11, RZ, P0 ;  /* 0x000000ff0b0b7207 */ /* 0x000fc40000000000 */
[----:B------:R-:W-:Y:S01]  /*28d0*/  LOP3.LUT R10, R10, R0, RZ, 0x3c, !PT ;  /* 0x000000000a0a7212 */ /* 0x000fe200078e3cff */
[----:B------:R-:W-:Y:S02]  /*28e0*/  UIADD3 UR29, UPT, UPT, UR38, UR7, URZ ;  /* 0x00000007261d7290 */ /* 0x000fe4000fffe0ff */
[----:B------:R-:W-:Y:S01]  /*28f0*/  UIADD3 UR32, UPT, UPT, UR37, UR4, URZ ;  /* 0x0000000425207290 */ /* 0x000fe2000fffe0ff */
[----:B------:R-:W-:Y:S11]  /*2900*/  BRA.U UP1, `(.L_x_42) ;  /* 0xfffffff101187547 */ /* 0x000ff6000b83ffff */
[----:B------:R-:W-:Y:S01]  /*2910*/  UIADD3 UR7, UPT, UPT, UR6, 0x28, URZ ;  /* 0x0000002806077890 */ /* 0x000fe2000fffe0ff */
[----:B------:R-:W-:-:S03]  /*2920*/  SHF.L.U32 R2, R12, 0x1f, RZ ;  /* 0x0000001f0c027819 */ /* 0x000fc600000006ff */
[----:B------:R-:W-:-:S09]  /*2930*/  ULEA UR4, UR5, UR7, 0x3 ;  /* 0x0000000705047291 */ /* 0x000fd2000f8e18ff */
[----:B------:R-:W1:Y:S02]  /*2940*/  SYNCS.PHASECHK.TRANS64.TRYWAIT P0, [UR4], R2 ;  /* 0x00000002ff0075a7 */ /* 0x000e640008001104 */
[----:B-1----:R-:W-:Y:S05]  /*2950*/  @!P0 BRA `(.L_x_43) ;  /* 0x0000004c00ac8947 */ /* 0x002fea0003800000 */
.L_x_128:
[----:B------:R-:W-:-:S04]  /*2960*/  UIADD3 UR4, UPT, UPT, UR5, 0x1, URZ ;  /* 0x0000000105047890 */ /* 0x000fc8000fffe0ff */
[----:B------:R-:W-:-:S04]  /*2970*/  UISETP.NE.AND UP0, UPT, UR4, 0x5, UPT ;  /* 0x000000050400788c */ /* 0x000fc8000bf05270 */
[----:B------:R-:W-:Y:S02]  /*2980*/  USEL UR6, URZ, 0x1, UP0 ;  /* 0x00000001ff067887 */ /* 0x000fe40008000000 */
[----:B------:R-:W-:-:S04]  /*2990*/  USEL UR4, UR4, URZ, UP0 ;  /* 0x000000ff04047287 */ /* 0x000fc80008000000 */
[----:B------:R-:W-:Y:S01]  /*29a0*/  ULEA UR5, UR4, UR7, 0x3 ;  /* 0x0000000704057291 */ /* 0x000fe2000f8e18ff */
[----:B-1----:R-:W-:-:S04]  /*29b0*/  LOP3.LUT R2, R12, UR6, RZ, 0x3c, !PT ;  /* 0x000000060c027c12 */ /* 0x002fc8000f8e3cff */
[----:B------:R-:W-:-:S04]  /*29c0*/  SHF.L.U32 R3, R2, 0x1f, RZ ;  /* 0x0000001f02037819 */ /* 0x000fc800000006ff */
[----:B------:R-:W1:Y:S02]  /*29d0*/  SYNCS.PHASECHK.TRANS64.TRYWAIT P0, [UR5], R3 ;  /* 0x00000003ff0075a7 */ /* 0x000e640008001105 */
[----:B-1----:R-:W-:Y:S05]  /*29e0*/  @!P0 BRA `(.L_x_44) ;  /* 0x0000004c00a08947 */ /* 0x002fea0003800000 */
.L_x_130:
[----:B------:R-:W-:-:S04]  /*29f0*/  UIADD3 UR4, UPT, UPT, UR4, 0x1, URZ ;  /* 0x0000000104047890 */ /* 0x000fc8000fffe0ff */
[----:B------:R-:W-:-:S04]  /*2a00*/  UISETP.NE.AND UP0, UPT, UR4, 0x5, UPT ;  /* 0x000000050400788c */ /* 0x000fc8000bf05270 */
[----:B------:R-:W-:Y:S02]  /*2a10*/  USEL UR6, URZ, 0x1, UP0 ;  /* 0x00000001ff067887 */ /* 0x000fe40008000000 */
[----:B------:R-:W-:-:S04]  /*2a20*/  USEL UR4, UR4, URZ, UP0 ;  /* 0x000000ff04047287 */ /* 0x000fc80008000000 */
[----:B------:R-:W-:Y:S01]  /*2a30*/  ULEA UR5, UR4, UR7, 0x3 ;  /* 0x0000000704057291 */ /* 0x000fe2000f8e18ff */
[----:B------:R-:W-:-:S04]  /*2a40*/  LOP3.LUT R2, R2, UR6, RZ, 0x3c, !PT ;  /* 0x0000000602027c12 */ /* 0x000fc8000f8e3cff */
[----:B-1----:R-:W-:-:S04]  /*2a50*/  SHF.L.U32 R3, R2, 0x1f, RZ ;  /* 0x0000001f02037819 */ /* 0x002fc800000006ff */
[----:B------:R-:W1:Y:S02]  /*2a60*/  SYNCS.PHASECHK.TRANS64.TRYWAIT P0, [UR5], R3 ;  /* 0x00000003ff0075a7 */ /* 0x000e640008001105 */
[----:B-1----:R-:W-:Y:S05]  /*2a70*/  @!P0 BRA `(.L_x_45) ;  /* 0x0000004c00948947 */ /* 0x002fea0003800000 */
.L_x_132:
        /* <DEDUP_REMOVED lines=9> */
.L_x_134:
[----:B------:R-:W-:-:S04]  /*2b10*/  UIADD3 UR4, UPT, UPT, UR4, 0x1, URZ ;  /* 0x0000000104047890 */ /* 0x000fc8000fffe0ff */
[----:B------:R-:W-:-:S04]  /*2b20*/  UISETP.NE.AND UP0, UPT, UR4, 0x5, UPT ;  /* 0x000000050400788c */ /* 0x000fc8000bf05270 */
[----:B------:R-:W-:Y:S02]  /*2b30*/  USEL UR5, URZ, 0x1, UP0 ;  /* 0x00000001ff057887 */ /* 0x000fe40008000000 */
[----:B------:R-:W-:-:S04]  /*2b40*/  USEL UR4, UR4, URZ, UP0 ;  /* 0x000000ff04047287 */ /* 0x000fc80008000000 */
[----:B------:R-:W-:Y:S01]  /*2b50*/  ULEA UR4, UR4, UR7, 0x3 ;  /* 0x0000000704047291 */ /* 0x000fe2000f8e18ff */
[----:B------:R-:W-:-:S04]  /*2b60*/  LOP3.LUT R2, R2, UR5, RZ, 0x3c, !PT ;  /* 0x0000000502027c12 */ /* 0x000fc8000f8e3cff */
[----:B------:R-:W-:Y:S01]  /*2b70*/  SHF.L.U32 R2, R2, 0x1f, RZ ;  /* 0x0000001f02027819 */ /* 0x000fe200000006ff */
[----:B-1----:R-:W-:-:S07]  /*2b80*/  IMAD.U32 R0, RZ, RZ, UR4 ;  /* 0x00000004ff007e24 */ /* 0x002fce000f8e00ff */
.L_x_47:
[----:B-1----:R1:W2:Y:S02]  /*2b90*/  SYNCS.PHASECHK.TRANS64.TRYWAIT P0, [R0+URZ], R2 ;  /* 0x00000002000075a7 */ /* 0x0022a400080011ff */
[----:B--2---:R-:W-:Y:S05]  /*2ba0*/  @!P0 NANOSLEEP.SYNCS 0x989680 ;  /* 0x009896800000895d */ /* 0x004fea0003900000 */
[----:B------:R-:W2:Y:S02]  /*2bb0*/  @!P0 SYNCS.PHASECHK.TRANS64 P0, [R0+URZ], R2 ;  /* 0x00000002000085a7 */ /* 0x000ea400080010ff */
[----:B--2---:R-:W-:Y:S05]  /*2bc0*/  @P0 EXIT ;  /* 0x000000000000094d */ /* 0x004fea0003800000 */
[----:B------:R-:W-:Y:S05]  /*2bd0*/  BRA `(.L_x_47) ;  /* 0xfffffffc00ec7947 */ /* 0x000fea000383ffff */
.L_x_22:
[----:B------:R-:W-:-:S04]  /*2be0*/  UISETP.NE.AND UP0, UPT, UR54, URZ, UPT ;  /* 0x000000ff3600728c */ /* 0x000fc8000bf05270 */
[----:B------:R-:W-:-:S09]  /*2bf0*/  UISETP.NE.OR UP0, UPT, UR22, 0x1, UP0 ;  /* 0x000000011600788c */ /* 0x000fd20008705670 */
[----:B------:R-:W-:Y:S05]  /*2c00*/  BRA.U UP0, `(.L_x_48) ;  /* 0x0000000500487547 */ /* 0x000fea000b800000 */
[----:B------:R-:W-:Y:S01]  /*2c10*/  ISETP.GE.U32.AND P2, PT, R0, 0x4, PT ;  /* 0x000000040000780c */ /* 0x000fe20003f46070 */
[----:B------:R-:W-:Y:S01]  /*2c20*/  IMAD.MOV.U32 R12, RZ, RZ, 0x1 ;  /* 0x00000001ff0c7424 */ /* 0x000fe200078e00ff */
[----:B------:R-:W-:Y:S02]  /*2c30*/  CS2R R10, SRZ ;  /* 0x00000000000a7805 */ /* 0x000fe4000001ff00 */
[----:B------:R-:W-:Y:S01]  /*2c40*/  CS2R R8, SRZ ;  /* 0x0000000000087805 */ /* 0x000fe2000001ff00 */
[----:B------:R-:W-:Y:S01]  /*2c50*/  UMOV UR6, 0x400 ;  /* 0x0000040000067882 */ /* 0x000fe20000000000 */
[----:B------:R-:W-:Y:S01]  /*2c60*/  UMOV UR5, URZ ;  /* 0x000000ff00057c82 */ /* 0x000fe20008000000 */
[----:B------:R-:W-:-:S12]  /*2c70*/  ULEA UR6, UR54, UR6, 0x18 ;  /* 0x0000000636067291 */ /* 0x000fd8000f8ec0ff */
.L_x_52:
[----:B------:R-:W-:Y:S02]  /*2c80*/  LEA R2, R8, UR6, 0x3 ;  /* 0x0000000608027c11 */ /* 0x000fe4000f8e18ff */
[----:B------:R-:W-:-:S03]  /*2c90*/  SHF.L.U32 R4, R9, 0x1f, RZ ;  /* 0x0000001f09047819 */ /* 0x000fc600000006ff */
[----:B------:R-:W-:Y:S01]  /*2ca0*/  VIADD R5, R2, 0x100 ;  /* 0x0000010002057836 */ /* 0x000fe20000000000 */
[----:B------:R-:W2:Y:S02]  /*2cb0*/  SYNCS.PHASECHK.TRANS64.TRYWAIT P0, [R2+URZ+0xf0], R4 ;  /* 0x0000f004020075a7 */ /* 0x000ea400080011ff */
[----:B--2---:R-:W-:Y:S05]  /*2cc0*/  @!P0 BRA `(.L_x_49) ;  /* 0x0000004c00308947 */ /* 0x004fea0003800000 */
.L_x_135:
[----:B------:R-:W-:Y:S01]  /*2cd0*/  ULEA UR4, UR5, UR6, 0x3 ;  /* 0x0000000605047291 */ /* 0x000fe2000f8e18ff */
[----:B--2---:R-:W-:Y:S01]  /*2ce0*/  PRMT R2, RZ, 0x654, R5 ;  /* 0x00000654ff027816 */ /* 0x004fe20000000005 */
[----:B------:R-:W-:Y:S01]  /*2cf0*/  @!P2 IMAD.MOV.U32 R4, RZ, RZ, 0x10 ;  /* 0x00000010ff04a424 */ /* 0x000fe200078e00ff */
[----:B------:R-:W-:Y:S01]  /*2d00*/  SHF.L.U32 R5, R12, 0x1f, RZ ;  /* 0x0000001f0c057819 */ /* 0x000fe200000006ff */
[----:B------:R-:W-:Y:S01]  /*2d10*/  UIADD3 UR7, UPT, UPT, UR4, 0x90, URZ ;  /* 0x0000009004077890 */ /* 0x000fe2000fffe0ff */
[----:B------:R2:W-:Y:S05]  /*2d20*/  SYNCS.ARRIVE.TRANS64.RED.A1T0 RZ, [R2+URZ], RZ ;  /* 0x000000ff02ff79a7 */ /* 0x0005ea00081004ff */
[----:B------:R-:W-:Y:S01]  /*2d30*/  IMAD.U32 R6, RZ, RZ, UR7 ;  /* 0x00000007ff067e24 */ /* 0x000fe2000f8e00ff */
[----:B------:R-:W3:Y:S04]  /*2d40*/  SYNCS.PHASECHK.TRANS64.TRYWAIT P0, [UR4+0xa0], R5 ;  /* 0x0000a005ff0075a7 */ /* 0x000ee80008001104 */
[----:B------:R-:W-:Y:S01]  /*2d50*/  PRMT R6, R0, 0x654, R6 ;  /* 0x0000065400067816 */ /* 0x000fe20000000006 */
[----:B--23--:R-:W-:Y:S06]  /*2d60*/  @!P0 BRA `(.L_x_50) ;  /* 0x0000004c001c8947 */ /* 0x00cfec0003800000 */
.L_x_137:
[----:B------:R-:W-:Y:S01]  /*2d70*/  ULEA UR8, UR5, UR6, 0x4 ;  /* 0x0000000605087291 */ /* 0x000fe2000f8e20ff */
[----:B------:R-:W-:Y:S01]  /*2d80*/  SEL R3, R6, R3, !P2 ;  /* 0x0000000306037207 */ /* 0x000fe20005000000 */
[----:B------:R-:W-:Y:S01]  /*2d90*/  UIADD3 UR9, UPT, UPT, UR4, 0x90, URZ ;  /* 0x0000009004097890 */ /* 0x000fe2000fffe0ff */
[----:B--2---:R-:W-:Y:S01]  /*2da0*/  LEA R2, R11, UR6, 0x3 ;  /* 0x000000060b027c11 */ /* 0x004fe2000f8e18ff */
[----:B------:R-:W-:Y:S01]  /*2db0*/  UIADD3 UR8, UPT, UPT, UR8, 0x120, URZ ;  /* 0x0000012008087890 */ /* 0x000fe2000fffe0ff */
[----:B------:R2:W-:Y:S01]  /*2dc0*/  @!P2 SYNCS.ARRIVE.TRANS64.RED RZ, [R3+URZ], R4 ;  /* 0x0000000403ffa9a7 */ /* 0x0005e200080004ff */
[----:B------:R-:W-:Y:S01]  /*2dd0*/  UIADD3 UR4, UPT, UPT, UR5, 0x1, URZ ;  /* 0x0000000105047890 */ /* 0x000fe2000fffe0ff */
[----:B------:R-:W-:-:S03]  /*2de0*/  VIADD R8, R8, 0x1 ;  /* 0x0000000108087836 */ /* 0x000fc60000000000 */
[----:B------:R-:W-:Y:S02]  /*2df0*/  UISETP.NE.AND UP0, UPT, UR4, 0x2, UPT ;  /* 0x000000020400788c */ /* 0x000fe4000bf05270 */
[----:B------:R-:W-:Y:S01]  /*2e00*/  ISETP.NE.AND P0, PT, R8, 0x2, PT ;  /* 0x000000020800780c */ /* 0x000fe20003f05270 */
[----:B------:R-:W-:Y:S06]  /*2e10*/  UGETNEXTWORKID.BROADCAST [UR8], [UR9] ;  /* 0x00000000080073ca */ /* 0x000fec0008000100 */
[----:B------:R-:W-:Y:S02]  /*2e20*/  USEL UR7, URZ, 0x1, UP0 ;  /* 0x00000001ff077887 */ /* 0x000fe40008000000 */
[----:B------:R-:W-:-:S04]  /*2e30*/  USEL UR5, UR4, URZ, UP0 ;  /* 0x000000ff04057287 */ /* 0x000fc80008000000 */
[----:B------:R-:W-:Y:S02]  /*2e40*/  LOP3.LUT R12, R12, UR7, RZ, 0x3c, !PT ;  /* 0x000000070c0c7c12 */ /* 0x000fe4000f8e3cff */
[----:B--2---:R-:W-:-:S04]  /*2e50*/  SHF.L.U32 R4, R10, 0x1f, RZ ;  /* 0x0000001f0a047819 */ /* 0x004fc800000006ff */
[----:B------:R-:W2:Y:S02]  /*2e60*/  SYNCS.PHASECHK.TRANS64.TRYWAIT P1, [R2+URZ+0x90], R4 ;  /* 0x00009004020075a7 */ /* 0x000ea400080211ff */
[----:B--2---:R-:W-:Y:S05]  /*2e70*/  @!P1 BRA `(.L_x_51) ;  /* 0x0000004800f09947 */ /* 0x004fea0003800000 */
.L_x_138:
[C---:B--2---:R-:W-:Y:S01]  /*2e80*/  LEA R4, R11.reuse, UR6, 0x4 ;  /* 0x000000060b047c11 */ /* 0x044fe2000f8e20ff */
[----:B------:R-:W-:Y:S01]  /*2e90*/  VIADD R2, R2, 0xa0 ;  /* 0x000000a002027836 */ /* 0x000fe20000000000 */
[----:B------:R-:W-:Y:S01]  /*2ea0*/  SEL R8, R8, RZ, P0 ;  /* 0x000000ff08087207 */ /* 0x000fe20000000000 */
[----:B------:R-:W-:-:S03]  /*2eb0*/  VIADD R11, R11, 0x1 ;  /* 0x000000010b0b7836 */ /* 0x000fc60000000000 */
[----:B------:R-:W2:Y:S01]  /*2ec0*/  LDS.128 R4, [R4+0x120] ;  /* 0x0001200004047984 */ /* 0x000ea20000000c00 */
[----:B------:R-:W-:Y:S02]  /*2ed0*/  PRMT R2, RZ, 0x654, R2 ;  /* 0x00000654ff027816 */ /* 0x000fe40000000002 */
[C---:B------:R-:W-:Y:S01]  /*2ee0*/  ISETP.NE.AND P1, PT, R11.reuse, 0x2, PT ;  /* 0x000000020b00780c */ /* 0x040fe20003f25270 */
[----:B------:R-:W-:Y:S01]  /*2ef0*/  @!PT LDS RZ, [RZ] ;  /* 0x00000000fffff984 */ /* 0x000fe20000000800 */
[----:B------:R-:W-:Y:S01]  /*2f00*/  @!PT LDS RZ, [RZ] ;  /* 0x00000000fffff984 */ /* 0x000fe20000000800 */
[----:B------:R-:W-:Y:S01]  /*2f10*/  @!PT LDS RZ, [RZ] ;  /* 0x00000000fffff984 */ /* 0x000fe20000000800 */
[----:B------:R-:W-:Y:S01]  /*2f20*/  @!PT LDS RZ, [RZ] ;  /* 0x00000000fffff984 */ /* 0x000fe20000000800 */
[----:B------:R3:W-:Y:S06]  /*2f30*/  MEMBAR.ALL.CTA ;  /* 0x0000000000007992 */ /* 0x0007ec0000008000 */
[----:B---3--:R-:W3:Y:S01]  /*2f40*/  FENCE.VIEW.ASYNC.S ;  /* 0x00000000000073c6 */ /* 0x008ee20000000000 */
[----:B------:R-:W-:Y:S01]  /*2f50*/  SEL R11, R11, RZ, P1 ;  /* 0x000000ff0b0b7207 */ /* 0x000fe20000800000 */
[----:B---3--:R3:W-:Y:S01]  /*2f60*/  SYNCS.ARRIVE.TRANS64.RED.A1T0 RZ, [R2+URZ], RZ ;  /* 0x000000ff02ff79a7 */ /* 0x0087e200081004ff */
[----:B--2---:R-:W-:-:S02]  /*2f70*/  LOP3.LUT P3, RZ, R6, 0x1, RZ, 0xc0, !PT ;  /* 0x0000000106ff7812 */ /* 0x004fc4000786c0ff */
[----:B------:R-:W-:-:S04]  /*2f80*/  SEL R4, RZ, 0x1, P1 ;  /* 0x00000001ff047807 */ /* 0x000fc80000800000 */
[----:B------:R-:W-:Y:S02]  /*2f90*/  LOP3.LUT R10, R10, R4, RZ, 0x3c, !PT ;  /* 0x000000040a0a7212 */ /* 0x000fe400078e3cff */
[----:B---3--:R-:W-:-:S04]  /*2fa0*/  SEL R2, RZ, 0x1, P0 ;  /* 0x00000001ff027807 */ /* 0x008fc80000000000 */
[----:B------:R-:W-:Y:S01]  /*2fb0*/  LOP3.LUT R9, R9, R2, RZ, 0x3c, !PT ;  /* 0x0000000209097212 */ /* 0x000fe200078e3cff */
[----:B------:R-:W-:Y:S06]  /*2fc0*/  @P3 BRA `(.L_x_52) ;  /* 0xfffffffc002c3947 */ /* 0x000fec000383ffff */
[----:B------:R-:W-:Y:S01]  /*2fd0*/  ULEA UR4, UR5, UR6, 0x3 ;  /* 0x0000000605047291 */ /* 0x000fe2000f8e18ff */
[----:B------:R-:W-:-:S08]  /*2fe0*/  SHF.L.U32 R2, R12, 0x1f, RZ ;  /* 0x0000001f0c027819 */ /* 0x000fd000000006ff */
[----:B------:R-:W2:Y:S02]  /*2ff0*/  SYNCS.PHASECHK.TRANS64 P0, [UR4+0xa0], R2 ;  /* 0x0000a002ff0075a7 */ /* 0x000ea40008001004 */
[----:B--2---:R-:W-:Y:S05]  /*3000*/  @P0 BRA `(.L_x_53) ;  /* 0x0000000000080947 */ /* 0x004fea0003800000 */
[----:B------:R-:W2:Y:S02]  /*3010*/  SYNCS.PHASECHK.TRANS64.TRYWAIT P0, [UR4+0xa0], R2 ;  /* 0x0000a002ff0075a7 */ /* 0x000ea40008001104 */
[----:B--2---:R-:W-:Y:S05]  /*3020*/  @!P0 BRA `(.L_x_54) ;  /* 0x0000004800988947 */ /* 0x004fea0003800000 */
.L_x_53:
[----:B------:R-:W-:-:S04]  /*3030*/  UIADD3 UR7, UPT, UPT, UR5, 0x1, URZ ;  /* 0x0000000105077890 */ /* 0x000fc8000fffe0ff */
[----:B------:R-:W-:-:S04]  /*3040*/  UISETP.NE.AND UP0, UPT, UR7, 0x2, UPT ;  /* 0x000000020700788c */ /* 0x000fc8000bf05270 */
[----:B------:R-:W-:Y:S02]  /*3050*/  USEL UR8, URZ, 0x1, UP0 ;  /* 0x00000001ff087887 */ /* 0x000fe40008000000 */
[----:B------:R-:W-:-:S04]  /*3060*/  USEL UR7, UR7, URZ, UP0 ;  /* 0x000000ff07077287 */ /* 0x000fc80008000000 */
[----:B------:R-:W-:Y:S01]  /*3070*/  ULEA UR7, UR7, UR6, 0x3 ;  /* 0x0000000607077291 */ /* 0x000fe2000f8e18ff */
[----:B--2---:R-:W-:-:S04]  /*3080*/  LOP3.LUT R2, R12, UR8, RZ, 0x3c, !PT ;  /* 0x000000080c027c12 */ /* 0x004fc8000f8e3cff */
[----:B------:R-:W-:-:S04]  /*3090*/  SHF.L.U32 R0, R2, 0x1f, RZ ;  /* 0x0000001f02007819 */ /* 0x000fc800000006ff */
[----:B------:R-:W2:Y:S02]  /*30a0*/  SYNCS.PHASECHK.TRANS64 P0, [UR7+0xa0], R0 ;  /* 0x0000a000ff0075a7 */ /* 0x000ea40008001007 */
[----:B-12---:R-:W-:Y:S05]  /*30b0*/  @P0 EXIT ;  /* 0x000000000000094d */ /* 0x006fea0003800000 */
[----:B------:R-:W-:Y:S02]  /*30c0*/  SHF.L.U32 R2, R2, 0x1f, RZ ;  /* 0x0000001f02027819 */ /* 0x000fe400000006ff */
[----:B------:R-:W-:-:S07]  /*30d0*/  MOV R0, UR7 ;  /* 0x0000000700007c02 */ /* 0x000fce0008000f00 */
.L_x_55:
[----:B-1----:R1:W2:Y:S02]  /*30e0*/  SYNCS.PHASECHK.TRANS64.TRYWAIT P0, [R0+URZ+0xa0], R2 ;  /* 0x0000a002000075a7 */ /* 0x0022a400080011ff */
[----:B--2---:R-:W-:Y:S05]  /*30f0*/  @!P0 NANOSLEEP.SYNCS 0x989680 ;  /* 0x009896800000895d */ /* 0x004fea0003900000 */
[----:B------:R-:W2:Y:S02]  /*3100*/  @!P0 SYNCS.PHASECHK.TRANS64 P0, [R0+URZ+0xa0], R2 ;  /* 0x0000a002000085a7 */ /* 0x000ea400080010ff */
[----:B--2---:R-:W-:Y:S05]  /*3110*/  @P0 EXIT ;  /* 0x000000000000094d */ /* 0x004fea0003800000 */
[----:B------:R-:W-:Y:S05]  /*3120*/  BRA `(.L_x_55) ;  /* 0xfffffffc00ec7947 */ /* 0x000fea000383ffff */
.L_x_48:
[----:B------:R-:W-:Y:S05]  /*3130*/  BRA.U UP4, `(.L_x_56) ;  /* 0x0000000d049c7547 */ /* 0x000fea000b800000 */
[----:B------:R-:W-:Y:S01]  /*3140*/  UMOV UR4, 0x40 ;  /* 0x0000004000047882 */ /* 0x000fe20000000000 */
[----:B------:R-:W-:Y:S01]  /*3150*/  NOP ;  /* 0x0000000000007918 */ /* 0x000fe20000000000 */
[----:B------:R-:W-:Y:S01]  /*3160*/  ULEA UR5, UR54, UR4, 0x18 ;  /* 0x0000000436057291 */ /* 0x000fe2000f8ec0ff */
[----:B------:R-:W-:Y:S02]  /*3170*/  UMOV UR6, 0x400 ;  /* 0x0000040000067882 */ /* 0x000fe40000000000 */
[----:B------:R-:W-:-:S06]  /*3180*/  ULEA UR6, UR54, UR6, 0x18 ;  /* 0x0000000636067291 */ /* 0x000fcc000f8ec0ff */
[----:B------:R-:W2:Y:S02]  /*3190*/  LDS.U8 R0, [UR5+0x1c] ;  /* 0x00001c05ff007984 */ /* 0x000ea40008000000 */
[----:B--2---:R-:W-:-:S13]  /*31a0*/  ISETP.NE.AND P0, PT, R0, RZ, PT ;  /* 0x000000ff0000720c */ /* 0x004fda0003f05270 */
[----:B------:R-:W-:Y:S05]  /*31b0*/  @P0 BRA `(.L_x_57) ;  /* 0x0000000000580947 */ /* 0x000fea0003800000 */
[----:B------:R-:W-:-:S13]  /*31c0*/  ELECT P0, URZ, PT ;  /* 0x0000000000ff782f */ /* 0x000fda0003800000 */
[----:B------:R-:W-:Y:S05]  /*31d0*/  @!P0 BRA `(.L_x_58) ;  /* 0x0000000000608947 */ /* 0x000fea0003800000 */
[----:B------:R-:W-:Y:S01]  /*31e0*/  UMOV UR4, 0x10 ;  /* 0x0000001000047882 */ /* 0x000fe20000000000 */
[----:B------:R-:W-:Y:S01]  /*31f0*/  HFMA2 R0, -RZ, RZ, 0, 5.9604644775390625e-08 ;  /* 0x00000001ff007431 */ /* 0x000fe200000001ff */
[----:B------:R-:W-:-:S03]  /*3200*/  MOV R3, 0xffff ;  /* 0x0000ffff00037802 */ /* 0x000fc60000000f00 */
[----:B------:R-:W-:Y:S04]  /*3210*/  DEPBAR.LE SB2, 0x36 ;  /* 0x0000ad800000791a */ /* 0x000fe80000000000 */
[----:B------:R-:W2:Y:S02]  /*3220*/  UTCATOMSWS.FIND_AND_SET.ALIGN UP0, UR4, UR4 ;  /* 0x00000004000475e3 */ /* 0x000ea40008000800 */
[----:B--2---:R-:W-:Y:S01]  /*3230*/  MOV R4, UR4 ;  /* 0x0000000400047c02 */ /* 0x004fe20008000f00 */
[----:B------:R-:W-:Y:S06]  /*3240*/  BRA.U UP0, `(.L_x_59) ;  /* 0x0000000100187547 */ /* 0x000fec000b800000 */
.L_x_60:
[----:B------:R-:W-:Y:S05]  /*3250*/  NANOSLEEP 0x64 ;  /* 0x000000640000795d */ /* 0x000fea0003800000 */
[----:B------:R-:W-:-:S05]  /*3260*/  UMOV UR4, 0x10 ;  /* 0x0000001000047882 */ /* 0x000fca0000000000 */
[----:B------:R-:W-:Y:S04]  /*3270*/  DEPBAR.LE SB2, 0x36 ;  /* 0x0000ad800000791a */ /* 0x000fe80000000000 */
[----:B------:R-:W2:Y:S02]  /*3280*/  UTCATOMSWS.FIND_AND_SET.ALIGN UP0, UR4, UR4 ;  /* 0x00000004000475e3 */ /* 0x000ea40008000800 */
[----:B--2---:R-:W-:Y:S01]  /*3290*/  MOV R4, UR4 ;  /* 0x0000000400047c02 */ /* 0x004fe20008000f00 */
[----:B------:R-:W-:Y:S05]  /*32a0*/  BRA.U !UP0, `(.L_x_60) ;  /* 0xfffffffd08e87547 */ /* 0x000fea000b83ffff */
.L_x_59:
[-C--:B------:R-:W-:Y:S02]  /*32b0*/  SHF.L.U32 R3, R3, R4.reuse, RZ ;  /* 0x0000000403037219 */ /* 0x080fe400000006ff */
[----:B------:R-:W-:Y:S01]  /*32c0*/  SHF.L.U32 R0, R0, R4, RZ ;  /* 0x0000000400007219 */ /* 0x000fe200000006ff */
[----:B------:R-:W-:Y:S02]  /*32d0*/  IMAD.SHL.U32 R4, R4, 0x20, RZ ;  /* 0x0000002004047824 */ /* 0x000fe400078e00ff */
[----:B------:R2:W-:Y:S04]  /*32e0*/  ATOMS.OR RZ, [UR5+0x14], R3 ;  /* 0x00001403ffff798c */ /* 0x0005e8000b000005 */
[----:B------:R2:W-:Y:S04]  /*32f0*/  ATOMS.OR RZ, [UR5+0x18], R0 ;  /* 0x00001800ffff798c */ /* 0x0005e8000b000005 */
[----:B------:R2:W-:Y:S01]  /*3300*/  STS [UR6+0x140], R4 ;  /* 0x00014004ff007988 */ /* 0x0005e20008000806 */
[----:B------:R-:W-:Y:S05]  /*3310*/  BRA `(.L_x_58) ;  /* 0x0000000000107947 */ /* 0x000fea0003800000 */
.L_x_57:
[----:B------:R-:W-:Y:S02]  /*3320*/  MOV R0, 0xffffffff ;  /* 0xffffffff00007802 */ /* 0x000fe40000000f00 */
[----:B------:R-:W-:-:S03]  /*3330*/  MOV R4, 0x3360 ;  /* 0x0000336000047802 */ /* 0x000fc60000000f00 */
[----:B------:R2:W-:Y:S04]  /*3340*/  STS [UR6+0x140], R0 ;  /* 0x00014000ff007988 */ /* 0x0005e80008000806 */
[----:B-12--5:R-:W-:Y:S05]  /*3350*/  CALL.REL.NOINC `($__internal_1_$__cuda_sm10x_tcgen05_guardrail_trap_phase_invalid_during_alloc) ;  /* 0x0000004c00707944 */ /* 0x026fea0003c00000 */
.L_x_58:
[----:B------:R-:W-:Y:S05]  /*3360*/  WARPSYNC.ALL ;  /* 0x0000000000007948 */ /* 0x000fea0003800000 */
[----:B------:R-:W3:Y:S01]  /*3370*/  S2UR UR4, SR_CgaCtaId ;  /* 0x00000000000479c3 */ /* 0x000ee20000008800 */
[----:B------:R-:W-:Y:S01]  /*3380*/  UMOV UR17, 0x400 ;  /* 0x0000040000117882 */ /* 0x000fe20000000000 */
[----:B------:R-:W-:-:S06]  /*3390*/  NOP ;  /* 0x0000000000007918 */ /* 0x000fcc0000000000 */
[----:B------:R-:W-:Y:S06]  /*33a0*/  BAR.ARV 0x6, 0xa0 ;  /* 0x0182800000007b1d */ /* 0x000fec0000002000 */
[----:B------:R-:W4:Y:S01]  /*33b0*/  LDCU UR5, c[0x0][0x38c] ;  /* 0x00007180ff0577ac */ /* 0x000f220008000800 */
[----:B------:R-:W-:Y:S01]  /*33c0*/  LOP3.LUT R2, R2, 0xffff, RZ, 0xc0, !PT ;  /* 0x0000ffff02027812 */ /* 0x000fe200078ec0ff */
[----:B------:R-:W-:Y:S01]  /*33d0*/  IMAD.MOV.U32 R11, RZ, RZ, 0x1 ;  /* 0x00000001ff0b7424 */ /* 0x000fe200078e00ff */
[----:B------:R-:W-:Y:S01]  /*33e0*/  CS2R R8, SRZ ;  /* 0x0000000000087805 */ /* 0x000fe2000001ff00 */
[----:B------:R-:W1:Y:S01]  /*33f0*/  LDCU UR8, c[0x0][0x38c] ;  /* 0x00007180ff0877ac */ /* 0x000e620008000800 */
[----:B------:R-:W-:Y:S01]  /*3400*/  R2UR UR19, R2 ;  /* 0x00000000021372ca */ /* 0x000fe200000e0000 */
[----:B------:R-:W-:Y:S01]  /*3410*/  IMAD.MOV.U32 R10, RZ, RZ, RZ ;  /* 0x000000ffff0a7224 */ /* 0x000fe200078e00ff */
[----:B------:R-:W-:Y:S01]  /*3420*/  UMOV UR22, URZ ;  /* 0x000000ff00167c82 */ /* 0x000fe20008000000 */
[----:B------:R-:W-:Y:S01]  /*3430*/  UMOV UR14, URZ ;  /* 0x000000ff000e7c82 */ /* 0x000fe20008000000 */
[----:B---3--:R-:W-:Y:S01]  /*3440*/  ULEA UR17, UR4, UR17, 0x18 ;  /* 0x0000001104117291 */ /* 0x008fe2000f8ec0ff */
[----:B------:R-:W-:Y:S01]  /*3450*/  UMOV UR26, 0x0 ;  /* 0x00000000001a7882 */ /* 0x000fe20000000000 */
[----:B------:R-:W-:-:S02]  /*3460*/  UMOV UR27, 0x4100490 ;  /* 0x04100490001b7882 */ /* 0x000fc40000000000 */
[----:B------:R-:W-:Y:S02]  /*3470*/  UIADD3 UR6, UPT, UPT, UR17, 0x3400, URZ ;  /* 0x0000340011067890 */ /* 0x000fe4000fffe0ff */
[----:B------:R-:W-:Y:S02]  /*3480*/  UIADD3 UR7, UPT, UPT, UR17, 0x8400, URZ ;  /* 0x0000840011077890 */ /* 0x000fe4000fffe0ff */
[----:B----4-:R-:W-:Y:S01]  /*3490*/  UIADD3 UR5, UPT, UPT, UR5, 0x1f, URZ ;  /* 0x0000001f05057890 */ /* 0x010fe2000fffe0ff */
[----:B--2---:R-:W2:Y:S01]  /*34a0*/  LDS R0, [UR17+0x140] ;  /* 0x00014011ff007984 */ /* 0x004ea20008000800 */
[----:B------:R-:W-:Y:S02]  /*34b0*/  USHF.R.U32.HI UR6, URZ, 0x4, UR6 ;  /* 0x00000004ff067899 */ /* 0x000fe40008011606 */
[----:B------:R-:W-:Y:S02]  /*34c0*/  USHF.R.S32.HI UR4, URZ, 0x1f, UR5 ;  /* 0x0000001fff047899 */ /* 0x000fe40008011405 */
[----:B------:R-:W-:-:S02]  /*34d0*/  ULOP3.LUT UR6, UR6, 0x3fff, URZ, 0xc0, !UPT ;  /* 0x00003fff06067892 */ /* 0x000fc4000f8ec0ff */
[----:B------:R-:W-:Y:S02]  /*34e0*/  ULEA.HI UR4, UR4, UR5, URZ, 0x5 ;  /* 0x0000000504047291 */ /* 0x000fe4000f8f28ff */
[----:B------:R-:W-:Y:S02]  /*34f0*/  USHF.R.U32.HI UR5, URZ, 0x4, UR7 ;  /* 0x00000004ff057899 */ /* 0x000fe40008011607 */
[----:B------:R-:W-:Y:S02]  /*3500*/  USHF.R.S32.HI UR28, URZ, 0x5, UR4 ;  /* 0x00000005ff1c7899 */ /* 0x000fe40008011404 */
[----:B------:R-:W-:Y:S02]  /*3510*/  ULOP3.LUT UR5, UR5, 0x3fff, URZ, 0xc0, !UPT ;  /* 0x00003fff05057892 */ /* 0x000fe4000f8ec0ff */
[----:B------:R-:W-:Y:S02]  /*3520*/  UISETP.LT.AND UP0, UPT, UR28, 0x1, UPT ;  /* 0x000000011c00788c */ /* 0x000fe4000bf01270 */
[----:B------:R-:W-:-:S02]  /*3530*/  ULOP3.LUT UR20, UR6, 0x10000, URZ, 0xfc, !UPT ;  /* 0x0001000006147892 */ /* 0x000fc4000f8efcff */
[----:B------:R-:W-:Y:S02]  /*3540*/  USEL UR29, UR28, 0x1, !UP0 ;  /* 0x000000011c1d7887 */ /* 0x000fe4000c000000 */
[----:B------:R-:W-:Y:S02]  /*3550*/  ULOP3.LUT UR21, UR5, 0x10000, URZ, 0xfc, !UPT ;  /* 0x0001000005157892 */ /* 0x000fe4000f8efcff */
[----:B------:R-:W-:Y:S02]  /*3560*/  UIADD3 UR29, UPT, UPT, -UR29, URZ, URZ ;  /* 0x000000ff1d1d7290 */ /* 0x000fe4000fffe1ff */
[----:B-1----:R-:W-:Y:S01]  /*3570*/  UISETP.GE.AND UP4, UPT, UR8, 0x1, UPT ;  /* 0x000000010800788c */ /* 0x002fe2000bf86270 */
[----:B------:R-:W-:Y:S01]  /*3580*/  UMOV UR24, 0x0 ;  /* 0x0000000000187882 */ /* 0x000fe20000000000 */
[----:B------:R-:W-:Y:S01]  /*3590*/  UMOV UR25, 0x4100490 ;  /* 0x0410049000197882 */ /* 0x000fe20000000000 */
[----:B--2---:R-:W-:-:S15]  /*35a0*/  R2UR UR30, R0 ;  /* 0x00000000001e72ca */ /* 0x004fde00000e0000 */
.L_x_67:
[----:B------:R-:W-:Y:S02]  /*35b0*/  LEA R0, R10, UR17, 0x3 ;  /* 0x000000110a007c11 */ /* 0x000fe4000f8e18ff */
[----:B------:R-:W-:Y:S02]  /*35c0*/  SHF.L.U32 R2, R9, 0x1f, RZ ;  /* 0x0000001f09027819 */ /* 0x000fe400000006ff */
[----:B------:R-:W-:Y:S01]  /*35d0*/  PLOP3.LUT P0, PT, PT, PT, UP4, 0x80, 0x8 ;  /* 0x000000000008781c */ /* 0x000fe20003f0f048 */
[----:B------:R-:W-:Y:S01]  /*35e0*/  VIADD R3, R0, 0xa0 ;  /* 0x000000a000037836 */ /* 0x000fe20000000000 */
[----:B-1----:R-:W1:Y:S02]  /*35f0*/  SYNCS.PHASECHK.TRANS64.TRYWAIT P1, [R0+URZ+0x90], R2 ;  /* 0x00009002000075a7 */ /* 0x002e6400080211ff */
[----:B-1-3--:R-:W-:Y:S09]  /*3600*/  @!P1 BRA `(.L_x_61) ;  /* 0x0000004400389947 */ /* 0x00aff20003800000 */
.L_x_140:
[----:B------:R-:W-:Y:S01]  /*3610*/  LEA R4, R10, UR17, 0x4 ;  /* 0x000000110a047c11 */ /* 0x000fe2000f8e20ff */
[----:B------:R-:W-:Y:S01]  /*3620*/  @UP4 ULEA UR4, UR14, UR17, 0x3 ;  /* 0x000000110e044291 */ /* 0x000fe2000f8e18ff */
[----:B------:R-:W-:Y:S01]  /*3630*/  PLOP3.LUT P2, PT, PT, PT, PT, 0x80, 0x8 ;  /* 0x000000000008781c */ /* 0x000fe20003f4f070 */
[----:B------:R-:W-:Y:S01]  /*3640*/  ULEA UR23, UR22, UR17, 0x3 ;  /* 0x0000001116177291 */ /* 0x000fe2000f8e18ff */
[----:B------:R-:W-:Y:S02]  /*3650*/  PRMT R3, RZ, 0x654, R3 ;  /* 0x00000654ff037816 */ /* 0x000fe40000000003 */
[----:B------:R-:W2:Y:S01]  /*3660*/  LDS.128 R4, [R4+0x120] ;  /* 0x0001200004047984 */ /* 0x000ea20000000c00 */
[----:B-1----:R-:W-:Y:S02]  /*3670*/  @P0 SHF.L.U32 R2, R8, 0x1f, RZ ;  /* 0x0000001f08020819 */ /* 0x002fe400000006ff */
[----:B------:R-:W-:Y:S01]  /*3680*/  SHF.L.U32 R0, R11, 0x1f, RZ ;  /* 0x0000001f0b007819 */ /* 0x000fe200000006ff */
[----:B------:R-:W-:Y:S01]  /*3690*/  @!PT LDS RZ, [RZ] ;  /* 0x00000000fffff984 */ /* 0x000fe20000000800 */
[----:B------:R-:W-:Y:S01]  /*36a0*/  @!PT LDS RZ, [RZ] ;  /* 0x00000000fffff984 */ /* 0x000fe20000000800 */
[----:B------:R-:W-:Y:S01]  /*36b0*/  @!PT LDS RZ, [RZ] ;  /* 0x00000000fffff984 */ /* 0x000fe20000000800 */
[----:B------:R-:W-:Y:S01]  /*36c0*/  @!PT LDS RZ, [RZ] ;  /* 0x00000000fffff984 */ /* 0x000fe20000000800 */
[----:B------:R1:W-:Y:S06]  /*36d0*/  MEMBAR.ALL.CTA ;  /* 0x0000000000007992 */ /* 0x0003ec0000008000 */
[----:B-1----:R-:W1:Y:S02]  /*36e0*/  FENCE.VIEW.ASYNC.S ;  /* 0x00000000000073c6 */ /* 0x002e640000000000 */
[----:B-1----:R1:W-:Y:S01]  /*36f0*/  SYNCS.ARRIVE.TRANS64.RED.A1T0 RZ, [R3+URZ], RZ ;  /* 0x000000ff03ff79a7 */ /* 0x0023e200081004ff */
[----:B------:R1:W3:Y:S01]  /*3700*/  @P0 SYNCS.PHASECHK.TRANS64.TRYWAIT P2, [UR4], R2 ;  /* 0x00000002ff0005a7 */ /* 0x0002e20008041104 */
[----:B------:R-:W-:Y:S01]  /*3710*/  ULEA.HI UR4, UR22, UR22, URZ, 0x1 ;  /* 0x0000001616047291 */ /* 0x000fe2000f8f08ff */
[----:B--2---:R-:W-:-:S03]  /*3720*/  LOP3.LUT P1, RZ, R6, 0x1, RZ, 0xc0, !PT ;  /* 0x0000000106ff7812 */ /* 0x004fc6000782c0ff */
[----:B------:R-:W-:Y:S02]  /*3730*/  USHF.L.U32 UR18, UR4, 0x5, URZ ;  /* 0x0000000504127899 */ /* 0x000fe400080006ff */
[----:B------:R-:W-:Y:S02]  /*3740*/  ULOP3.LUT UR4, UR4, 0xffe, URZ, 0xc0, !UPT ;  /* 0x00000ffe04047892 */ /* 0x000fe4000f8ec0ff */
[----:B------:R-:W-:Y:S02]  /*3750*/  ULOP3.LUT UR18, UR18, 0xffffffc0, URZ, 0xc0, !UPT ;  /* 0xffffffc012127892 */ /* 0x000fe4000f8ec0ff */
[----:B------:R-:W-:Y:S02]  /*3760*/  UIADD3 UR4, UPT, UPT, -UR4, UR22, URZ ;  /* 0x0000001604047290 */ /* 0x000fe4000fffe1ff */
[----:B------:R-:W-:Y:S01]  /*3770*/  UIADD3 UR18, UPT, UPT, UR30, UR18, URZ ;  /* 0x000000121e127290 */ /* 0x000fe2000fffe0ff */
[----:B------:R-:W2:Y:S03]  /*3780*/  SYNCS.PHASECHK.TRANS64.TRYWAIT P0, [UR23+0xd0], R0 ;  /* 0x0000d000ff0075a7 */ /* 0x000ea60008001117 */
[----:B------:R-:W-:Y:S01]  /*3790*/  ULEA UR18, UR4, UR18, 0x14 ;  /* 0x0000001204127291 */ /* 0x000fe2000f8ea0ff */
[----:B-123--:R-:W-:Y:S11]  /*37a0*/  @!P0 BRA `(.L_x_62) ;  /* 0x0000004000e48947 */ /* 0x00eff60003800000 */
.L_x_142:
[----:B------:R-:W-:Y:S01]  /*37b0*/  IADD3 R10, PT, PT, R10, 0x1, RZ ;  /* 0x000000010a0a7810 */ /* 0x000fe20007ffe0ff */
[----:B------:R-:W-:Y:S06]  /*37c0*/  BRA.U !UP4, `(.L_x_63) ;  /* 0x000000010c987547 */ /* 0x000fec000b800000 */
[----:B------:R-:W-:Y:S01]  /*37d0*/  UPLOP3.LUT UP2, UPT, UPT, UPT, UPT, 0x40, 0x4 ;  /* 0x000000000004789c */ /* 0x000fe20003f4e870 */
[----:B------:R-:W-:Y:S01]  /*37e0*/  UMOV UR16, UR29 ;  /* 0x0000001d00107c82 */ /* 0x000fe20008000000 */
[----:B------:R-:W-:Y:S01]  /*37f0*/  UMOV UR15, UR28 ;  /* 0x0000001c000f7c82 */ /* 0x000fe20008000000 */
[----:B------:R-:W-:-:S08]  /*3800*/  UMOV UR6, UR14 ;  /* 0x0000000e00067c82 */ /* 0x000fd00008000000 */
.L_x_66:
[----:B------:R-:W-:Y:S02]  /*3810*/  UIADD3 UR16, UPT, UPT, UR16, 0x1, URZ ;  /* 0x0000000110107890 */ /* 0x000fe4000fffe0ff */
[----:B--2---:R-:W-:Y:S02]  /*3820*/  ULEA UR5, UR6, UR17, 0x3 ;  /* 0x0000001106057291 */ /* 0x004fe4000f8e18ff */
[----:B------:R-:W-:Y:S01]  /*3830*/  UISETP.NE.AND UP3, UPT, UR16, URZ, UPT ;  /* 0x000000ff1000728c */ /* 0x000fe2000bf65270 */
[----:B---3--:R-:W-:Y:S10]  /*3840*/  @P2 BRA `(.L_x_64) ;  /* 0x00000000000c2947 */ /* 0x008ff40003800000 */
[----:B-1----:R-:W-:Y:S04]  /*3850*/  SHF.L.U32 R2, R8, 0x1f, RZ ;  /* 0x0000001f08027819 */ /* 0x002fe800000006ff */
[----:B------:R-:W1:Y:S02]  /*3860*/  SYNCS.PHASECHK.TRANS64.TRYWAIT P0, [UR5], R2 ;  /* 0x00000002ff0075a7 */ /* 0x000e640008001105 */
[----:B-1----:R-:W-:Y:S05]  /*3870*/  @!P0 BRA `(.L_x_65) ;  /* 0x0000004000c88947 */ /* 0x002fea0003800000 */
.L_x_64:
[----:B------:R-:W-:Y:S01]  /*3880*/  UISETP.NE.AND UP0, UPT, UR15, 0x1, UPT ;  /* 0x000000010f00788c */ /* 0x000fe2000bf05270 */
[----:B------:R-:W-:Y:S01]  /*3890*/  PLOP3.LUT P2, PT, PT, PT, PT, 0x80, 0x8 ;  /* 0x000000000008781c */ /* 0x000fe20003f4f070 */
[----:B------:R-:W-:Y:S02]  /*38a0*/  UIADD3 UR4, UPT, UPT, UR6, 0x1, URZ ;  /* 0x0000000106047890 */ /* 0x000fe4000fffe0ff */
[----:B------:R-:W-:Y:S02]  /*38b0*/  ULEA UR12, UR6, UR21, 0x8 ;  /* 0x00000015060c7291 */ /* 0x000fe4000f8e40ff */
[----:B------:R-:W-:Y:S01]  /*38c0*/  UISETP.NE.AND UP1, UPT, UR4, 0x5, UPT ;  /* 0x000000050400788c */ /* 0x000fe2000bf25270 */
[----:B------:R-:W-:Y:S01]  /*38d0*/  PLOP3.LUT P0, PT, PT, PT, UP0, 0x80, 0x8 ;  /* 0x000000000008781c */ /* 0x000fe20003f0f008 */
[----:B------:R-:W-:Y:S02]  /*38e0*/  UIADD3 UR10, UPT, UPT, UR12, 0x2, URZ ;  /* 0x000000020c0a7890 */ /* 0x000fe4000fffe0ff */
[----:B------:R-:W-:Y:S02]  /*38f0*/  USEL UR7, URZ, 0x1, UP1 ;  /* 0x00000001ff077887 */ /* 0x000fe40008800000 */
[----:B------:R-:W-:Y:S02]  /*3900*/  USEL UR14, UR4, URZ, UP1 ;  /* 0x000000ff040e7287 */ /* 0x000fe40008800000 */
[----:B------:R-:W-:Y:S02]  /*3910*/  UIADD3 UR15, UPT, UPT, UR15, -0x1, URZ ;  /* 0xffffffff0f0f7890 */ /* 0x000fe4000fffe0ff */
[----:B------:R-:W-:Y:S01]  /*3920*/  @UP0 ULEA UR4, UR14, UR17, 0x3 ;  /* 0x000000110e040291 */ /* 0x000fe2000f8e18ff */
[----:B------:R-:W-:Y:S01]  /*3930*/  LOP3.LUT R8, R8, UR7, RZ, 0x3c, !PT ;  /* 0x0000000708087c12 */ /* 0x000fe2000f8e3cff */
[----:B------:R-:W-:Y:S01]  /*3940*/  UIADD3 UR7, UPT, UPT, UR5, 0x28, URZ ;  /* 0x0000002805077890 */ /* 0x000fe2000fffe0ff */
[----:B------:R-:W-:Y:S02]  /*3950*/  UMOV UR13, 0x80004020 ;  /* 0x80004020000d7882 */ /* 0x000fe40000000000 */
[----:B-1----:R-:W-:Y:S01]  /*3960*/  @P0 SHF.L.U32 R0, R8, 0x1f, RZ ;  /* 0x0000001f08000819 */ /* 0x002fe200000006ff */
[----:B------:R-:W-:Y:S01]  /*3970*/  UMOV UR5, 0x80004020 ;  /* 0x8000402000057882 */ /* 0x000fe20000000000 */
[----:B------:R-:W-:Y:S01]  /*3980*/  UMOV UR11, 0x80004020 ;  /* 0x80004020000b7882 */ /* 0x000fe20000000000 */
[----:B------:R-:W-:Y:S01]  /*3990*/  UMOV UR9, 0x80004020 ;  /* 0x8000402000097882 */ /* 0x000fe20000000000 */
[----:B------:R2:W3:Y:S01]  /*39a0*/  @P0 SYNCS.PHASECHK.TRANS64.TRYWAIT P2, [UR4], R0 ;  /* 0x00000000ff0005a7 */ /* 0x0004e20008041104 */
[----:B------:R-:W-:Y:S03]  /*39b0*/  ULEA UR4, UR6, UR20, 0x8 ;  /* 0x0000001406047291 */ /* 0x000fe6000f8e40ff */
[----:B------:R-:W-:Y:S01]  /*39c0*/  UMOV UR6, UR14 ;  /* 0x0000000e00067c82 */ /* 0x000fe20008000000 */
[----:B------:R-:W-:Y:S05]  /*39d0*/  UIADD3 UR8, UPT, UPT, UR4, 0x2, URZ ;  /* 0x0000000204087890 */ /* 0x000fea000fffe0ff */
[----:B------:R2:W-:Y:S01]  /*39e0*/  UTCHMMA gdesc[UR4], gdesc[UR12], tmem[UR18], tmem[UR26], idesc[UR27], UP2 ;  /* 0x00ff1a0c040075ea */ /* 0x0005e20009000012 */
[----:B------:R-:W-:Y:S03]  /*39f0*/  UPLOP3.LUT UP2, UPT, UPT, UPT, UPT, 0x80, 0x8 ;  /* 0x000000000008789c */ /* 0x000fe60003f4f070 */
[----:B------:R2:W-:Y:S01]  /*3a00*/  UTCHMMA gdesc[UR8], gdesc[UR10], tmem[UR18], tmem[UR24], idesc[UR25], UPT ;  /* 0x00ff180a080075ea */ /* 0x0005e2000b800012 */
[----:B------:R2:W-:Y:S01]  /*3a10*/  UTCBAR.MULTICAST [UR7], URZ, UR19 ;  /* 0x000000ff070073e9 */ /* 0x0005e20008000813 */
[----:B------:R-:W-:Y:S06]  /*3a20*/  BRA.U UP3, `(.L_x_66) ;  /* 0xfffffffd03787547 */ /* 0x000fec000b83ffff */
.L_x_63:
[----:B--2---:R-:W-:Y:S01]  /*3a30*/  UIADD3 UR4, UPT, UPT, UR22, 0x1, URZ ;  /* 0x0000000116047890 */ /* 0x004fe2000fffe0ff */
[C---:B------:R-:W-:Y:S01]  /*3a40*/  ISETP.NE.AND P0, PT, R10.reuse, 0x2, PT ;  /* 0x000000020a00780c */ /* 0x040fe20003f05270 */
[----:B------:R-:W-:Y:S02]  /*3a50*/  UIADD3 UR5, UPT, UPT, UR23, 0xb0, URZ ;  /* 0x000000b017057890 */ /* 0x000fe4000fffe0ff */
[----:B------:R-:W-:Y:S01]  /*3a60*/  UISETP.NE.AND UP0, UPT, UR4, 0x4, UPT ;  /* 0x000000040400788c */ /* 0x000fe2000bf05270 */
[----:B-1----:R-:W-:Y:S02]  /*3a70*/  SEL R0, RZ, 0x1, P0 ;  /* 0x00000001ff007807 */ /* 0x002fe40000000000 */
[----:B------:R-:W-:Y:S01]  /*3a80*/  SEL R10, R10, RZ, P0 ;  /* 0x000000ff0a0a7207 */ /* 0x000fe20000000000 */
[----:B------:R-:W-:Y:S01]  /*3a90*/  USEL UR6, URZ, 0x1, UP0 ;  /* 0x00000001ff067887 */ /* 0x000fe20008000000 */
[----:B------:R-:W-:Y:S01]  /*3aa0*/  LOP3.LUT R9, R9, R0, RZ, 0x3c, !PT ;  /* 0x0000000009097212 */ /* 0x000fe200078e3cff */
[----:B------:R-:W-:Y:S01]  /*3ab0*/  USEL UR22, UR4, URZ, UP0 ;  /* 0x000000ff04167287 */ /* 0x000fe20008000000 */
[----:B------:R1:W-:Y:S03]  /*3ac0*/  UTCBAR [UR5], URZ ;  /* 0x000000ff050073e9 */ /* 0x0003e600080000ff */
[----:B------:R-:W-:Y:S01]  /*3ad0*/  LOP3.LUT R11, R11, UR6, RZ, 0x3c, !PT ;  /* 0x000000060b0b7c12 */ /* 0x000fe2000f8e3cff */
[----:B------:R-:W-:Y:S07]  /*3ae0*/  @P1 BRA `(.L_x_67) ;  /* 0xfffffff800b01947 */ /* 0x000fee000383ffff */
[----:B------:R-:W2:Y:S01]  /*3af0*/  S2UR UR8, SR_CgaCtaId ;  /* 0x00000000000879c3 */ /* 0x000ea20000008800 */
[----:B------:R-:W-:Y:S01]  /*3b00*/  ELECT P0, URZ, PT ;  /* 0x0000000000ff782f */ /* 0x000fe20003800000 */
[----:B------:R-:W-:Y:S01]  /*3b10*/  IMAD.MOV.U32 R0, RZ, RZ, 0x1 ;  /* 0x00000001ff007424 */ /* 0x000fe200078e00ff */
[----:B------:R-:W-:Y:S01]  /*3b20*/  UIADD3 UR17, UPT, UPT, UR17, 0xd0, URZ ;  /* 0x000000d011117890 */ /* 0x000fe2000fffe0ff */
[----:B------:R-:W-:Y:S01]  /*3b30*/  SHF.L.U32 R2, R11, 0x1f, RZ ;  /* 0x0000001f0b027819 */ /* 0x000fe200000006ff */
[----:B------:R-:W-:-:S03]  /*3b40*/  UMOV UR4, 0x40 ;  /* 0x0000004000047882 */ /* 0x000fc60000000000 */
[----:B------:R-:W-:Y:S01]  /*3b50*/  UVIRTCOUNT.DEALLOC.SMPOOL 0x80 ;  /* 0x000000800000784c */ /* 0x000fe20000000000 */
[----:B--2---:R-:W-:Y:S02]  /*3b60*/  ULEA UR8, UR8, UR4, 0x18 ;  /* 0x0000000408087291 */ /* 0x004fe4000f8ec0ff */
[----:B------:R-:W-:-:S07]  /*3b70*/  ULEA UR4, UR22, UR17, 0x3 ;  /* 0x0000001116047291 */ /* 0x000fce000f8e18ff */
[----:B------:R2:W-:Y:S02]  /*3b80*/  @P0 STS.U8 [UR8+0x1c], R0 ;  /* 0x00001c00ff000988 */ /* 0x0005e40008000008 */
[----:B------:R-:W4:Y:S02]  /*3b90*/  SYNCS.PHASECHK.TRANS64.TRYWAIT P0, [UR4], R2 ;  /* 0x00000002ff0075a7 */ /* 0x000f240008001104 */
[----:B--2-4-:R-:W-:Y:S05]  /*3ba0*/  @!P0 BRA `(.L_x_68) ;  /* 0x0000004000148947 */ /* 0x014fea0003800000 */
.L_x_145:
[----:B------:R-:W-:-:S04]  /*3bb0*/  UIADD3 UR4, UPT, UPT, UR22, 0x1, URZ ;  /* 0x0000000116047890 */ /* 0x000fc8000fffe0ff */
[----:B------:R-:W-:-:S04]  /*3bc0*/  UISETP.NE.AND UP0, UPT, UR4, 0x4, UPT ;  /* 0x000000040400788c */ /* 0x000fc8000bf05270 */
[----:B------:R-:W-:Y:S02]  /*3bd0*/  USEL UR6, URZ, 0x1, UP0 ;  /* 0x00000001ff067887 */ /* 0x000fe40008000000 */
[----:B------:R-:W-:-:S04]  /*3be0*/  USEL UR4, UR4, URZ, UP0 ;  /* 0x000000ff04047287 */ /* 0x000fc80008000000 */
[----:B-1----:R-:W-:Y:S01]  /*3bf0*/  ULEA UR5, UR4, UR17, 0x3 ;  /* 0x0000001104057291 */ /* 0x002fe2000f8e18ff */
[----:B--2---:R-:W-:-:S04]  /*3c00*/  LOP3.LUT R2, R11, UR6, RZ, 0x3c, !PT ;  /* 0x000000060b027c12 */ /* 0x004fc8000f8e3cff */
[----:B------:R-:W-:-:S04]  /*3c10*/  SHF.L.U32 R3, R2, 0x1f, RZ ;  /* 0x0000001f02037819 */ /* 0x000fc800000006ff */
[----:B------:R-:W1:Y:S02]  /*3c20*/  SYNCS.PHASECHK.TRANS64.TRYWAIT P0, [UR5], R3 ;  /* 0x00000003ff0075a7 */ /* 0x000e640008001105 */
[----:B-1----:R-:W-:Y:S05]  /*3c30*/  @!P0 BRA `(.L_x_69) ;  /* 0x0000004000088947 */ /* 0x002fea0003800000 */
.L_x_147:
        /* <DEDUP_REMOVED lines=9> */
.L_x_149:
[----:B------:R-:W-:-:S04]  /*3cd0*/  UIADD3 UR4, UPT, UPT, UR4, 0x1, URZ ;  /* 0x0000000104047890 */ /* 0x000fc8000fffe0ff */
[----:B------:R-:W-:-:S04]  /*3ce0*/  UISETP.NE.AND UP0, UPT, UR4, 0x4, UPT ;  /* 0x000000040400788c */ /* 0x000fc8000bf05270 */
[----:B------:R-:W-:Y:S02]  /*3cf0*/  USEL UR5, URZ, 0x1, UP0 ;  /* 0x00000001ff057887 */ /* 0x000fe40008000000 */
[----:B------:R-:W-:-:S04]  /*3d00*/  USEL UR4, UR4, URZ, UP0 ;  /* 0x000000ff04047287 */ /* 0x000fc80008000000 */
[----:B------:R-:W-:Y:S01]  /*3d10*/  ULEA UR4, UR4, UR17, 0x3 ;  /* 0x0000001104047291 */ /* 0x000fe2000f8e18ff */
[----:B------:R-:W-:-:S04]  /*3d20*/  LOP3.LUT R2, R2, UR5, RZ, 0x3c, !PT ;  /* 0x0000000502027c12 */ /* 0x000fc8000f8e3cff */
[----:B------:R-:W-:-:S04]  /*3d30*/  SHF.L.U32 R2, R2, 0x1f, RZ ;  /* 0x0000001f02027819 */ /* 0x000fc800000006ff */
[----:B------:R-:W2:Y:S02]  /*3d40*/  SYNCS.PHASECHK.TRANS64.TRYWAIT P0, [UR4], R2 ;  /* 0x00000002ff0075a7 */ /* 0x000ea40008001104 */
[----:B--2---:R-:W-:Y:S05]  /*3d50*/  @!P0 BRA `(.L_x_71) ;  /* 0x0000003c00f08947 */ /* 0x004fea0003800000 */
.L_x_151:
[----:B------:R-:W-:Y:S01]  /*3d60*/  NOP ;  /* 0x0000000000007918 */ /* 0x000fe20000000000 */
[----:B-1----:R-:W1:Y:S01]  /*3d70*/  LDS R0, [UR8+0x14] ;  /* 0x00001408ff007984 */ /* 0x002e620008000800 */
[----:B------:R-:W-:Y:S01]  /*3d80*/  ULOP3.LUT UR4, UR30, 0xffff, URZ, 0xc0, !UPT ;  /* 0x0000ffff1e047892 */ /* 0x000fe2000f8ec0ff */
[----:B------:R-:W-:Y:S01]  /*3d90*/  UMOV UR5, 0xffff ;  /* 0x0000ffff00057882 */ /* 0x000fe20000000000 */
[----:B------:R-:W-:Y:S02]  /*3da0*/  UMOV UR6, 0x1 ;  /* 0x0000000100067882 */ /* 0x000fe40000000000 */
[----:B------:R-:W-:-:S04]  /*3db0*/  USHF.R.U32.HI UR4, URZ, 0x5, UR4 ;  /* 0x00000005ff047899 */ /* 0x000fc80008011604 */
[----:B------:R-:W-:Y:S02]  /*3dc0*/  USHF.L.U32 UR5, UR5, UR4, URZ ;  /* 0x0000000405057299 */ /* 0x000fe400080006ff */
[----:B------:R-:W-:-:S04]  /*3dd0*/  USHF.L.U32 UR4, UR6, UR4, URZ ;  /* 0x0000000406047299 */ /* 0x000fc800080006ff */
[----:B-1----:R-:W-:-:S04]  /*3de0*/  LOP3.LUT R0, R0, UR5, RZ, 0xc0, !PT ;  /* 0x0000000500007c12 */ /* 0x002fc8000f8ec0ff */
[----:B------:R-:W-:-:S13]  /*3df0*/  ISETP.NE.AND P0, PT, R0, UR5, PT ;  /* 0x0000000500007c0c */ /* 0x000fda000bf05270 */
[----:B------:R-:W-:Y:S05]  /*3e00*/  @P0 BRA `(.L_x_72) ;  /* 0x0000000000580947 */ /* 0x000fea0003800000 */
[----:B------:R-:W1:Y:S02]  /*3e10*/  LDS R0, [UR8+0x18] ;  /* 0x00001808ff007984 */ /* 0x000e640008000800 */
[----:B-1----:R-:W-:-:S04]  /*3e20*/  LOP3.LUT R0, R0, UR4, RZ, 0xc0, !PT ;  /* 0x0000000400007c12 */ /* 0x002fc8000f8ec0ff */
[----:B------:R-:W-:-:S13]  /*3e30*/  ISETP.NE.AND P0, PT, R0, UR4, PT ;  /* 0x0000000400007c0c */ /* 0x000fda000bf05270 */
[----:B------:R-:W-:Y:S05]  /*3e40*/  @P0 BRA `(.L_x_73) ;  /* 0x00000000003c0947 */ /* 0x000fea0003800000 */
[----:B------:R-:W1:Y:S01]  /*3e50*/  S2R R2, SR_LANEID ;  /* 0x0000000000027919 */ /* 0x000e620000000000 */
[----:B------:R-:W-:-:S06]  /*3e60*/  ULOP3.LUT UR5, URZ, UR5, URZ, 0x33, !UPT ;  /* 0x00000005ff057292 */ /* 0x000fcc000f8e33ff */
[----:B------:R-:W-:-:S04]  /*3e70*/  IMAD.U32 R0, RZ, RZ, UR5 ;  /* 0x00000005ff007e24 */ /* 0x000fc8000f8e00ff */
[----:B------:R2:W4:Y:S02]  /*3e80*/  REDUX UR7, R0 ;  /* 0x00000000000773c4 */ /* 0x0005240000000000 */
[----:B------:R1:W-:Y:S01]  /*3e90*/  UTCATOMSWS.AND URZ, UR5 ;  /* 0x0000000500ff79e3 */ /* 0x0003e20008000000 */
[----:B--2---:R-:W-:Y:S01]  /*3ea0*/  LOP3.LUT R0, RZ, UR4, RZ, 0x33, !PT ;  /* 0x00000004ff007c12 */ /* 0x004fe2000f8e33ff */
[----:B------:R-:W-:Y:S02]  /*3eb0*/  VOTEU.ANY UR4, UPT, PT ;  /* 0x0000000000047886 */ /* 0x000fe400038e0100 */
[----:B------:R-:W-:Y:S02]  /*3ec0*/  UFLO.U32 UR4, UR4 ;  /* 0x00000004000472bd */ /* 0x000fe400080e0000 */
[----:B------:R-:W2:Y:S04]  /*3ed0*/  REDUX UR6, R0 ;  /* 0x00000000000673c4 */ /* 0x000ea80000000000 */
[----:B-1----:R-:W-:-:S02]  /*3ee0*/  ISETP.EQ.U32.AND P0, PT, R2, UR4, PT ;  /* 0x0000000402007c0c */ /* 0x002fc4000bf02070 */
[----:B----4-:R-:W-:-:S11]  /*3ef0*/  MOV R2, UR7 ;  /* 0x0000000700027c02 */ /* 0x010fd60008000f00 */
[----:B------:R1:W-:Y:S01]  /*3f00*/  @P0 ATOMS.AND RZ, [UR8+0x14], R2 ;  /* 0x00001402ffff098c */ /* 0x0003e2000a800008 */
[----:B--2---:R-:W-:-:S05]  /*3f10*/  IMAD.U32 R0, RZ, RZ, UR6 ;  /* 0x00000006ff007e24 */ /* 0x004fca000f8e00ff */
[----:B------:R1:W-:Y:S01]  /*3f20*/  @P0 ATOMS.AND RZ, [UR8+0x18], R0 ;  /* 0x00001800ffff098c */ /* 0x0003e2000a800008 */
[----:B------:R-:W-:Y:S05]  /*3f30*/  BRA `(.L_x_74) ;  /* 0x0000000000147947 */ /* 0x000fea0003800000 */
.L_x_73:
[----:B------:R-:W-:Y:S02]  /*3f40*/  MOV R2, 0x3f60 ;  /* 0x00003f6000027802 */ /* 0x000fe40000000f00 */
[----:B---3-5:R-:W-:Y:S05]  /*3f50*/  CALL.REL.NOINC `($__internal_0_$__cuda_sm10x_tcgen05_guardrail_trap_col_being_dealloced_not_returned_by_alloc) ;  /* 0x0000004000647944 */ /* 0x028fea0003c00000 */
[----:B------:R-:W-:Y:S05]  /*3f60*/  BRA `(.L_x_74) ;  /* 0x0000000000087947 */ /* 0x000fea0003800000 */
.L_x_72:
[----:B------:R-:W-:Y:S02]  /*3f70*/  MOV R2, 0x3f90 ;  /* 0x00003f9000027802 */ /* 0x000fe40000000f00 */
[----:B---3-5:R-:W-:Y:S05]  /*3f80*/  CALL.REL.NOINC `($__internal_2_$__cuda_sm10x_tcgen05_guardrail_trap_unallocated_columns_being_dealloced) ;  /* 0x0000004000707944 */ /* 0x028fea0003c00000 */
.L_x_74:
[----:B------:R-:W-:Y:S01]  /*3f90*/  NOP ;  /* 0x0000000000007918 */ /* 0x000fe20000000000 */
[----:B------:R-:W-:Y:S05]  /*3fa0*/  EXIT ;  /* 0x000000000000794d */ /* 0x000fea0003800000 */
.L_x_56:
[----:B------:R-:W-:-:S09]  /*3fb0*/  UISETP.NE.OR UP0, UPT, UR22, 0x3, !UP3 ;  /* 0x000000031600788c */ /* 0x000fd2000df05670 */
[----:B------:R-:W-:Y:S05]  /*3fc0*/  BRA.U UP0, `(.L_x_75) ;  /* 0x0000000d00f07547 */ /* 0x000fea000b800000 */
[----:B------:R-:W2:Y:S01]  /*3fd0*/  LDCU UR27, c[0x0][0x370] ;  /* 0x00006e00ff1b77ac */ /* 0x000ea20008000800 */
[----:B------:R-:W3:Y:S01]  /*3fe0*/  LDC.64 R16, c[0x0][0x348] ;  /* 0x0000d200ff107b82 */ /* 0x000ee20000000a00 */
[----:B------:R-:W-:Y:S02]  /*3ff0*/  HFMA2 R13, -RZ, RZ, 0, 0 ;  /* 0x00000000ff0d7431 */ /* 0x000fe400000001ff */
[----:B------:R-:W-:Y:S01]  /*4000*/  IMAD.MOV.U32 R15, RZ, RZ, 0x1 ;  /* 0x00000001ff0f7424 */ /* 0x000fe200078e00ff */
[----:B------:R-:W2:Y:S01]  /*4010*/  LDCU.128 UR44, c[0x0][0xb10] ;  /* 0x00016200ff2c77ac */ /* 0x000ea20008000c00 */
[----:B------:R-:W-:Y:S01]  /*4020*/  IMAD.MOV.U32 R14, RZ, RZ, RZ ;  /* 0x000000ffff0e7224 */ /* 0x000fe200078e00ff */
[----:B------:R-:W-:Y:S01]  /*4030*/  MOV R7, 0x1000 ;  /* 0x0000100000077802 */ /* 0x000fe20000000f00 */
[----:B------:R-:W4:Y:S01]  /*4040*/  LDCU UR26, c[0x0][0x374] ;  /* 0x00006e80ff1a77ac */ /* 0x000f220008000800 */
[----:B------:R-:W1:Y:S01]  /*4050*/  LDC.64 R2, c[0x0][0x888] ;  /* 0x00022200ff027b82 */ /* 0x000e620000000a00 */
[----:B------:R-:W4:Y:S01]  /*4060*/  LDCU UR15, c[0x0][0xb0c] ;  /* 0x00016180ff0f77ac */ /* 0x000f220008000800 */
[----:B------:R-:W4:Y:S06]  /*4070*/  LDCU UR31, c[0x0][0xb20] ;  /* 0x00016400ff1f77ac */ /* 0x000f2c0008000800 */
[----:B------:R-:W1:Y:S01]  /*4080*/  LDC.64 R4, c[0x0][0x890] ;  /* 0x00022400ff047b82 */ /* 0x000e620000000a00 */
[----:B------:R-:W3:Y:S01]  /*4090*/  LDCU UR4, c[0x0][0xb30] ;  /* 0x00016600ff0477ac */ /* 0x000ee20008000800 */
[----:B--2---:R-:W-:-:S02]  /*40a0*/  UIMAD.WIDE.U32 UR6, UR27, UR44, URZ ;  /* 0x0000002c1b0672a5 */ /* 0x004fc4000f8e00ff */
[----:B----4-:R-:W-:Y:S01]  /*40b0*/  UIMAD.WIDE.U32 UR8, UR26, UR47, URZ ;  /* 0x0000002f1a0872a5 */ /* 0x010fe2000f8e00ff */
[----:B------:R-:W-:Y:S01]  /*40c0*/  UMOV UR24, 0x400 ;  /* 0x0000040000187882 */ /* 0x000fe20000000000 */
[----:B------:R-:W-:-:S03]  /*40d0*/  UPLOP3.LUT UP3, UPT, UPT, UPT, UPT, 0x40, 0x4 ;  /* 0x000000000004789c */ /* 0x000fc60003f6e870 */
[----:B------:R-:W-:Y:S01]  /*40e0*/  UMOV UR6, UR7 ;  /* 0x0000000700067c82 */ /* 0x000fe20008000000 */
[----:B------:R-:W-:Y:S01]  /*40f0*/  UISETP.GE.AND UP0, UPT, UR40, 0x1, UPT ;  /* 0x000000012800788c */ /* 0x000fe2000bf06270 */
[----:B------:R-:W-:Y:S01]  /*4100*/  UMOV UR28, UR9 ;  /* 0x00000009001c7c82 */ /* 0x000fe20008000000 */
[----:B------:R-:W-:Y:S01]  /*4110*/  UISETP.NE.AND UP4, UPT, UR40, 0x1, UPT ;  /* 0x000000012800788c */ /* 0x000fe2000bf85270 */
[----:B------:R-:W2:Y:S01]  /*4120*/  LDCU.64 UR16, c[0x0][0xb28] ;  /* 0x00016500ff1077ac */ /* 0x000ea20008000a00 */
[----:B------:R-:W-:Y:S02]  /*4130*/  ULEA UR24, UR54, UR24, 0x18 ;  /* 0x0000001836187291 */ /* 0x000fe4000f8ec0ff */
[----:B------:R-:W-:Y:S02]  /*4140*/  UISETP.NE.AND UP6, UPT, UR15, 0x1, UPT ;  /* 0x000000010f00788c */ /* 0x000fe4000bfc5270 */
[----:B------:R-:W-:Y:S02]  /*4150*/  UISETP.NE.AND UP5, UPT, UR46, 0x1, UPT ;  /* 0x000000012e00788c */ /* 0x000fe4000bfa5270 */
[----:B------:R-:W-:-:S02]  /*4160*/  USHF.R.U32.HI UR30, URZ, UR45, UR6 ;  /* 0x0000002dff1e7299 */ /* 0x000fc40008011606 */
[----:B------:R-:W-:Y:S02]  /*4170*/  USHF.R.U32.HI UR28, URZ, UR31, UR28 ;  /* 0x0000001fff1c7299 */ /* 0x000fe4000801161c */
[----:B---3--:R-:W-:Y:S01]  /*4180*/  UISETP.NE.AND UP2, UPT, UR4, 0x1, UPT ;  /* 0x000000010400788c */ /* 0x008fe2000bf45270 */
[----:B------:R-:W-:-:S10]  /*4190*/  UMOV UR12, URZ ;  /* 0x000000ff000c7c82 */ /* 0x000fd40008000000 */
.L_x_84:
[C---:B------:R-:W-:Y:S02]  /*41a0*/  LEA R12, R14.reuse, UR24, 0x3 ;  /* 0x000000180e0c7c11 */ /* 0x040fe4000f8e18ff */
[----:B------:R-:W-:Y:S02]  /*41b0*/  SHF.L.U32 R0, R13, 0x1f, RZ ;  /* 0x0000001f0d007819 */ /* 0x000fe400000006ff */
[----:B------:R-:W-:Y:S02]  /*41c0*/  LEA R8, R14, UR24, 0x4 ;  /* 0x000000180e087c11 */ /* 0x000fe4000f8e20ff */
[----:B---3--:R-:W3:Y:S02]  /*41d0*/  SYNCS.PHASECHK.TRANS64.TRYWAIT P0, [R12+URZ+0x90], R0 ;  /* 0x000090000c0075a7 */ /* 0x008ee400080011ff */
[----:B---3--:R-:W-:Y:S05]  /*41e0*/  @!P0 BRA `(.L_x_76) ;  /* 0x0000003800e48947 */ /* 0x008fea0003800000 */
.L_x_152:
[----:B------:R-:W4:Y:S01]  /*41f0*/  LDS.128 R8, [R8+0x120] ;  /* 0x0001200008087984 */ /* 0x000f220000000c00 */
[----:B------:R-:W-:Y:S01]  /*4200*/  UISETP.GE.AND UP0, UPT, UR40, 0x1, UPT ;  /* 0x000000012800788c */ /* 0x000fe2000bf06270 */
[----:B------:R-:W-:Y:S01]  /*4210*/  @!PT LDS RZ, [RZ] ;  /* 0x00000000fffff984 */ /* 0x000fe20000000800 */
[----:B------:R-:W-:Y:S01]  /*4220*/  @!PT LDS RZ, [RZ] ;  /* 0x00000000fffff984 */ /* 0x000fe20000000800 */
[----:B------:R-:W-:Y:S01]  /*4230*/  @!PT LDS RZ, [RZ] ;  /* 0x00000000fffff984 */ /* 0x000fe20000000800 */
[----:B------:R-:W-:Y:S01]  /*4240*/  @!PT LDS RZ, [RZ] ;  /* 0x00000000fffff984 */ /* 0x000fe20000000800 */
[----:B------:R1:W-:Y:S06]  /*4250*/  MEMBAR.ALL.CTA ;  /* 0x0000000000007992 */ /* 0x0003ec0000008000 */
[----:B-1----:R-:W1:Y:S01]  /*4260*/  FENCE.VIEW.ASYNC.S ;  /* 0x00000000000073c6 */ /* 0x002e620000000000 */
[----:B----4-:R-:W-:Y:S11]  /*4270*/  LOP3.LUT P0, RZ, R10, 0x1, RZ, 0xc0, !PT ;  /* 0x000000010aff7812 */ /* 0x010ff6000780c0ff */
[----:B------:R-:W-:Y:S02]  /*4280*/  @!UPT UIADD3 URZ, UPT, UPT, URZ, URZ, URZ ;  /* 0x000000fffffff290 */ /* 0x000fe4000fffe0ff */
[----:B-1----:R-:W-:Y:S01]  /*4290*/  VOTEU.ANY UP1, P0 ;  /* 0x0000000000ff7886 */ /* 0x002fe20000020100 */
[----:B------:R-:W-:Y:S11]  /*42a0*/  PLOP3.LUT P0, PT, PT, PT, UP1, 0x80, 0x8 ;  /* 0x000000000008781c */ /* 0x000ff60003f0f018 */
[----:B------:R-:W-:Y:S02]  /*42b0*/  @!UPT UIADD3 URZ, UPT, UPT, URZ, URZ, URZ ;  /* 0x000000fffffff290 */ /* 0x000fe4000fffe0ff */
[----:B---3--:R-:W-:Y:S02]  /*42c0*/  @P0 SHF.R.U32.HI R0, RZ, 0x10, R9 ;  /* 0x00000010ff000819 */ /* 0x008fe40000011609 */
[----:B------:R-:W-:Y:S02]  /*42d0*/  @P0 MOV R6, R8 ;  /* 0x0000000800060202 */ /* 0x000fe40000000f00 */
[----:B------:R-:W-:Y:S01]  /*42e0*/  @P0 R2UR UR4, R0 ;  /* 0x00000000000402ca */ /* 0x000fe200000e0000 */
[----:B------:R-:W-:Y:S01]  /*42f0*/  VIADD R0, R12, 0xa0 ;  /* 0x000000a00c007836 */ /* 0x000fe20000000000 */
[----:B------:R-:W-:Y:S02]  /*4300*/  @P0 LOP3.LUT R8, R9, 0xffff, RZ, 0xc0, !PT ;  /* 0x0000ffff09080812 */ /* 0x000fe400078ec0ff */
[----:B------:R-:W-:Y:S02]  /*4310*/  @P0 R2UR UR6, R6 ;  /* 0x00000000060602ca */ /* 0x000fe400000e0000 */
[----:B------:R-:W-:Y:S02]  /*4320*/  PRMT R0, RZ, 0x654, R0 ;  /* 0x00000654ff007816 */ /* 0x000fe40000000000 */
[----:B------:R-:W-:Y:S02]  /*4330*/  @P0 R2UR UR5, R8 ;  /* 0x00000000080502ca */ /* 0x000fe400000e0000 */
[----:B------:R1:W-:Y:S03]  /*4340*/  SYNCS.ARRIVE.TRANS64.RED.A1T0 RZ, [R0+URZ], RZ ;  /* 0x000000ff00ff79a7 */ /* 0x0003e600081004ff */
[----:B------:R-:W-:Y:S04]  /*4350*/  @UP1 UMOV UR25, UR4 ;  /* 0x0000000400191c82 */ /* 0x000fe80008000000 */
[----:B------:R-:W-:Y:S04]  /*4360*/  @UP1 UMOV UR14, UR6 ;  /* 0x00000006000e1c82 */ /* 0x000fe80008000000 */
[----:B------:R-:W-:Y:S01]  /*4370*/  @UP1 UMOV UR13, UR5 ;  /* 0x00000005000d1c82 */ /* 0x000fe20008000000 */
[----:B------:R-:W-:Y:S05]  /*4380*/  BRA.U !UP0, `(.L_x_77) ;  /* 0x0000000108a47547 */ /* 0x000fea000b800000 */
[----:B------:R-:W-:Y:S02]  /*4390*/  UIMAD.WIDE.U32 UR8, UR13, UR47, URZ ;  /* 0x0000002f0d0872a5 */ /* 0x000fe4000f8e00ff */
[----:B------:R-:W-:Y:S02]  /*43a0*/  UIMAD.WIDE.U32 UR10, UR14, UR44, URZ ;  /* 0x0000002c0e0a72a5 */ /* 0x000fe4000f8e00ff */
[----:B------:R-:W-:Y:S02]  /*43b0*/  USEL UR4, UR26, UR28, !UP5 ;  /* 0x0000001c1a047287 */ /* 0x000fe4000e800000 */
[----:B------:R-:W-:Y:S02]  /*43c0*/  USEL UR7, UR27, UR30, !UP6 ;  /* 0x0000001e1b077287 */ /* 0x000fe4000f000000 */
[----:B--2---:R-:W-:Y:S02]  /*43d0*/  UIMAD.WIDE.U32 UR18, UR4, UR16, URZ ;  /* 0x00000010041272a5 */ /* 0x004fe4000f8e00ff */
[----:B------:R-:W-:Y:S01]  /*43e0*/  UIMAD.WIDE.U32 UR20, UR7, UR16, URZ ;  /* 0x00000010071472a5 */ /* 0x000fe2000f8e00ff */
[----:B------:R-:W-:Y:S02]  /*43f0*/  UMOV UR5, UR9 ;  /* 0x0000000900057c82 */ /* 0x000fe40008000000 */
[----:B------:R-:W-:Y:S03]  /*4400*/  USHF.R.U32.HI UR6, URZ, UR31, UR5 ;  /* 0x0000001fff067299 */ /* 0x000fe60008011605 */
[----:B------:R-:W-:Y:S01]  /*4410*/  UMOV UR5, UR11 ;  /* 0x0000000b00057c82 */ /* 0x000fe20008000000 */
[----:B------:R-:W-:Y:S02]  /*4420*/  USEL UR6, UR13, UR6, !UP5 ;  /* 0x000000060d067287 */ /* 0x000fe4000e800000 */
[----:B------:R-:W-:Y:S02]  /*4430*/  USHF.R.U32.HI UR8, URZ, UR45, UR5 ;  /* 0x0000002dff087299 */ /* 0x000fe40008011605 */
[----:B------:R-:W-:Y:S01]  /*4440*/  UIMAD.WIDE.U32 UR10, UR6, UR16, URZ ;  /* 0x00000010060a72a5 */ /* 0x000fe2000f8e00ff */
[----:B------:R-:W-:Y:S02]  /*4450*/  UMOV UR5, UR19 ;  /* 0x0000001300057c82 */ /* 0x000fe40008000000 */
[----:B------:R-:W-:Y:S03]  /*4460*/  @UP4 USHF.R.U32.HI UR4, URZ, UR17, UR5 ;  /* 0x00000011ff044299 */ /* 0x000fe60008011605 */
[----:B------:R-:W-:Y:S01]  /*4470*/  UMOV UR5, UR21 ;  /* 0x0000001500057c82 */ /* 0x000fe20008000000 */
[----:B------:R-:W-:Y:S02]  /*4480*/  UIMAD UR4, UR40, UR4, URZ ;  /* 0x00000004280472a4 */ /* 0x000fe4000f8e02ff */
[----:B------:R-:W-:Y:S02]  /*4490*/  @UP4 USHF.R.U32.HI UR7, URZ, UR17, UR5 ;  /* 0x00000011ff074299 */ /* 0x000fe40008011605 */
[----:B------:R-:W-:Y:S02]  /*44a0*/  USEL UR5, UR14, UR8, !UP6 ;  /* 0x000000080e057287 */ /* 0x000fe4000f000000 */
[----:B------:R-:W-:Y:S02]  /*44b0*/  UIMAD UR8, UR40, UR7, URZ ;  /* 0x00000007280872a4 */ /* 0x000fe4000f8e02ff */
[----:B------:R-:W-:Y:S03]  /*44c0*/  UISETP.GE.AND UP0, UPT, UR6, UR4, UPT ;  /* 0x000000040600728c */ /* 0x000fe6000bf06270 */
[----:B------:R-:W-:Y:S01]  /*44d0*/  UMOV UR4, UR11 ;  /* 0x0000000b00047c82 */ /* 0x000fe20008000000 */
[----:B------:R-:W-:Y:S02]  /*44e0*/  UISETP.GE.OR UP0, UPT, UR5, UR8, UP0 ;  /* 0x000000080500728c */ /* 0x000fe40008706670 */
[----:B------:R-:W-:Y:S02]  /*44f0*/  USHF.R.U32.HI UR4, URZ, UR17, UR4 ;  /* 0x00000011ff047299 */ /* 0x000fe40008011604 */
[----:B------:R-:W-:Y:S02]  /*4500*/  UIMAD.WIDE.U32 UR8, UR5, UR16, URZ ;  /* 0x00000010050872a5 */ /* 0x000fe4000f8e00ff */
[----:B------:R-:W-:Y:S04]  /*4510*/  USEL UR10, UR6, UR4, !UP4 ;  /* 0x00000004060a7287 */ /* 0x000fe8000e000000 */
[----:B------:R-:W-:Y:S01]  /*4520*/  UIADD3 UR11, UPT, UPT, -UR10, URZ, URZ ;  /* 0x000000ff0a0b7290 */ /* 0x000fe2000fffe1ff */
[----:B------:R-:W-:Y:S02]  /*4530*/  @!UP0 UMOV UR4, UR9 ;  /* 0x0000000900048c82 */ /* 0x000fe40008000000 */
[----:B------:R-:W-:Y:S02]  /*4540*/  @!UP0 USHF.R.U32.HI UR4, URZ, UR17, UR4 ;  /* 0x00000011ff048299 */ /* 0x000fe40008011604 */
[----:B------:R-:W-:Y:S02]  /*4550*/  UIMAD UR8, UR40, UR11, UR6 ;  /* 0x0000000b280872a4 */ /* 0x000fe4000f8e0206 */
[----:B------:R-:W-:Y:S04]  /*4560*/  @!UP0 USEL UR4, UR5, UR4, !UP4 ;  /* 0x0000000405048287 */ /* 0x000fe8000e000000 */
[----:B------:R-:W-:Y:S02]  /*4570*/  @!UP0 UIMAD UR8, UR7, UR8, UR4 ;  /* 0x00000008070882a4 */ /* 0x000fe4000f8e0204 */
[----:B------:R-:W-:Y:S02]  /*4580*/  @!UP0 UIADD3 UR9, UPT, UPT, UR10, -UR4, URZ ;  /* 0x800000040a098290 */ /* 0x000fe4000fffe0ff */
[----:B------:R-:W-:Y:S02]  /*4590*/  UIADD3 UR4, UPT, UPT, -UR5, URZ, URZ ;  /* 0x000000ff05047290 */ /* 0x000fe4000fffe1ff */
[----:B------:R-:W-:Y:S02]  /*45a0*/  UIADD3 UR7, UPT, UPT, -UR6, URZ, URZ ;  /* 0x000000ff06077290 */ /* 0x000fe4000fffe1ff */
[----:B------:R-:W-:Y:S02]  /*45b0*/  @!UP0 UIMAD UR6, UR9, UR40, UR5 ;  /* 0x00000028090682a4 */ /* 0x000fe4000f8e0205 */
[----:B------:R-:W-:Y:S02]  /*45c0*/  UIMAD UR14, UR15, UR4, UR14 ;  /* 0x000000040f0e72a4 */ /* 0x000fe4000f8e020e */
[----:B------:R-:W-:Y:S01]  /*45d0*/  UIMAD UR13, UR46, UR7, UR13 ;  /* 0x000000072e0d72a4 */ /* 0x000fe2000f8e020d */
[----:B------:R-:W-:Y:S02]  /*45e0*/  @!UP0 UMOV UR5, UR8 ;  /* 0x0000000800058c82 */ /* 0x000fe40008000000 */
[----:B------:R-:W-:Y:S02]  /*45f0*/  UIMAD UR14, UR5, UR15, UR14 ;  /* 0x0000000f050e72a4 */ /* 0x000fe4000f8e020e */
[----:B------:R-:W-:Y:S11]  /*4600*/  UIMAD UR13, UR6, UR46, UR13 ;  /* 0x0000002e060d72a4 */ /* 0x000ff6000f8e020d */
[----:B------:R-:W-:Y:S01]  /*4610*/  @!UPT UIADD3 URZ, UPT, UPT, URZ, URZ, URZ ;  /* 0x000000fffffff290 */ /* 0x000fe2000fffe0ff */
.L_x_77:
[----:B------:R-:W3:Y:S01]  /*4620*/  @!UP2 LDCU.128 UR20, c[0x0][0xb10] ;  /* 0x00016200ff14a7ac */ /* 0x000ee20008000c00 */
[C---:B------:R-:W-:Y:S02]  /*4630*/  ISETP.NE.U32.AND P1, PT, R4.reuse, RZ, PT ;  /* 0x000000ff0400720c */ /* 0x040fe40003f25070 */
[----:B------:R-:W-:Y:S02]  /*4640*/  ISETP.NE.U32.AND P0, PT, R4, RZ, PT ;  /* 0x000000ff0400720c */ /* 0x000fe40003f05070 */
[C---:B------:R-:W-:Y:S02]  /*4650*/  ISETP.NE.AND.EX P1, PT, R5.reuse, RZ, PT, P1 ;  /* 0x000000ff0500720c */ /* 0x040fe40003f25310 */
[----:B------:R-:W-:Y:S01]  /*4660*/  ISETP.NE.AND.EX P0, PT, R5, RZ, PT, P0 ;  /* 0x000000ff0500720c */ /* 0x000fe20003f05300 */
[----:B------:R-:W4:Y:S01]  /*4670*/  @!UP2 LDCU UR5, c[0x0][0xb0c] ;  /* 0x00016180ff05a7ac */ /* 0x000f220008000800 */
[----:B------:R-:W-:Y:S02]  /*4680*/  USHF.L.U32 UR11, UR29, 0x6, URZ ;  /* 0x000000061d0b7899 */ /* 0x000fe400080006ff */
[----:B------:R-:W-:Y:S02]  /*4690*/  USHF.L.U32 UR10, UR32, 0x6, URZ ;  /* 0x00000006200a7899 */ /* 0x000fe400080006ff */
[----:B---3--:R-:W-:Y:S07]  /*46a0*/  UIMAD.WIDE.U32 UR6, UR14, UR20, URZ ;  /* 0x000000140e0672a5 */ /* 0x008fee000f8e00ff */
[----:B------:R-:W-:Y:S01]  /*46b0*/  @!UP2 UMOV UR4, UR7 ;  /* 0x000000070004ac82 */ /* 0x000fe20008000000 */
[----:B----4-:R-:W-:Y:S02]  /*46c0*/  @!UP2 UISETP.NE.AND UP0, UPT, UR5, 0x1, UPT ;  /* 0x000000010500a88c */ /* 0x010fe4000bf05270 */
[----:B------:R-:W-:Y:S02]  /*46d0*/  @!UP2 USHF.R.U32.HI UR4, URZ, UR21, UR4 ;  /* 0x00000015ff04a299 */ /* 0x000fe40008011604 */
[----:B------:R-:W-:Y:S02]  /*46e0*/  UIMAD.WIDE.U32 UR6, UR13, UR23, URZ ;  /* 0x000000170d0672a5 */ /* 0x000fe4000f8e00ff */
[----:B------:R-:W-:Y:S02]  /*46f0*/  @!UP2 USEL UR8, UR14, UR4, !UP0 ;  /* 0x000000040e08a287 */ /* 0x000fe4000c000000 */
[----:B------:R-:W-:Y:S03]  /*4700*/  @!UP2 UISETP.NE.AND UP0, UPT, UR22, 0x1, UPT ;  /* 0x000000011600a88c */ /* 0x000fe6000bf05270 */
[----:B------:R-:W-:Y:S02]  /*4710*/  @!UP2 UMOV UR6, UR7 ;  /* 0x000000070006ac82 */ /* 0x000fe40008000000 */
[----:B------:R-:W3:Y:S02]  /*4720*/  @!UP2 LDCU UR4, c[0x0][0xb20] ;  /* 0x00016400ff04a7ac */ /* 0x000ee40008000800 */
[----:B---3--:R-:W-:Y:S04]  /*4730*/  @!UP2 USHF.R.U32.HI UR6, URZ, UR4, UR6 ;  /* 0x00000004ff06a299 */ /* 0x008fe80008011606 */
[----:B------:R-:W-:Y:S04]  /*4740*/  @!UP2 USEL UR6, UR13, UR6, !UP0 ;  /* 0x000000060d06a287 */ /* 0x000fe8000c000000 */
[----:B------:R-:W-:Y:S02]  /*4750*/  @!UP2 UIADD3 UR4, UPT, UPT, -UR8, UR6, URZ ;  /* 0x000000060804a290 */ /* 0x000fe4000fffe1ff */
[----:B------:R-:W-:Y:S02]  /*4760*/  @!UP2 UIADD3 UR6, UPT, UPT, UR8, -UR6, URZ ;  /* 0x800000060806a290 */ /* 0x000fe4000fffe0ff */
[----:B------:R-:W-:Y:S02]  /*4770*/  @!UP2 UIMAD UR14, UR4, UR5, UR14 ;  /* 0x00000005040ea2a4 */ /* 0x000fe4000f8e020e */
[----:B------:R-:W-:Y:S01]  /*4780*/  @!UP2 UIMAD UR13, UR6, UR22, UR13 ;  /* 0x00000016060da2a4 */ /* 0x000fe2000f8e020d */
[----:B------:R-:W-:Y:S11]  /*4790*/  BRA.U UP3, `(.L_x_78) ;  /* 0x0000000103107547 */ /* 0x000ff6000b800000 */
[----:B------:R-:W-:Y:S04]  /*47a0*/  MOV R6, UR33 ;  /* 0x0000002100067c02 */ /* 0x000fe80008000f00 */
[----:B------:R-:W-:Y:S04]  /*47b0*/  SHF.L.U32 R6, R6, 0x1f, RZ ;  /* 0x0000001f06067819 */ /* 0x000fe800000006ff */
[----:B------:R-:W3:Y:S02]  /*47c0*/  SYNCS.PHASECHK.TRANS64.TRYWAIT P2, [UR24+0x88], R6 ;  /* 0x00008806ff0075a7 */ /* 0x000ee40008041118 */
[----:B---3--:R-:W-:Y:S05]  /*47d0*/  @!P2 BRA `(.L_x_79) ;  /* 0x00000034007ca947 */ /* 0x008fea0003800000 */
.L_x_78:
[----:B------:R-:W-:Y:S05]  /*47e0*/  @!P1 BRA `(.L_x_80) ;  /* 0x0000000000309947 */ /* 0x000fea0003800000 */
[----:B------:R-:W-:Y:S01]  /*47f0*/  ISETP.NE.U32.AND P1, PT, R2, RZ, PT ;  /* 0x000000ff0200720c */ /* 0x000fe20003f25070 */
[----:B------:R-:W3:Y:S01]  /*4800*/  LDCU.64 UR4, c[0x0][0x358] ;  /* 0x00006b00ff0477ac */ /* 0x000ee20008000a00 */
[----:B------:R-:W-:Y:S02]  /*4810*/  IMAD.MOV.U32 R45, RZ, RZ, 0x1 ;  /* 0x00000001ff2d7424 */ /* 0x000fe400078e00ff */
[----:B------:R-:W-:Y:S11]  /*4820*/  ISETP.NE.AND.EX P1, PT, R3, RZ, PT, P1 ;  /* 0x000000ff0300720c */ /* 0x000ff60003f25310 */
[----:B------:R-:W-:Y:S02]  /*4830*/  @!UPT UIADD3 URZ, UPT, UPT, URZ, URZ, URZ ;  /* 0x000000fffffff290 */ /* 0x000fe4000fffe0ff */
[----:B------:R-:W4:Y:S01]  /*4840*/  @P1 LDC.64 R8, c[0x0][0x888] ;  /* 0x00022200ff081b82 */ /* 0x000f220000000a00 */
[----:B-1----:R-:W-:Y:S04]  /*4850*/  @P1 IMAD R0, R4, UR36, RZ ;  /* 0x0000002404001c24 */ /* 0x002fe8000f8e02ff */
[----:B----4-:R-:W-:Y:S04]  /*4860*/  @P1 IMAD.WIDE R8, R0, 0x4, R8 ;  /* 0x0000000400081825 */ /* 0x010fe800078e0208 */
[----:B------:R-:W-:Y:S01]  /*4870*/  HFMA2 R0, -RZ, RZ, 0, 5.9604644775390625e-08 ;  /* 0x00000001ff007431 */ /* 0x000fe200000001ff */
[----:B---3-5:R3:W5:Y:S04]  /*4880*/  @P1 LDG.E R26, desc[UR4][R8.64] ;  /* 0x00000004081a1981 */ /* 0x028768000c1e1900 */
[----:B------:R-:W-:Y:S01]  /*4890*/  @!P1 PRMT R45, R0, 0x7610, R45 ;  /* 0x00007610002d9816 */ /* 0x000fe2000000002d */
[----:B---3--:R-:W4:Y:S06]  /*48a0*/  @!P1 LDC R26, c[0x0][0x880] ;  /* 0x00022000ff1a9b82 */ /* 0x008f2c0000000800 */
.L_x_80:
[----:B----45:R-:W-:Y:S01]  /*48b0*/  @!P0 FSETP.EQ.AND P1, PT, R26, RZ, PT ;  /* 0x000000ff1a00820b */ /* 0x030fe20003f22000 */
[----:B------:R-:W-:Y:S01]  /*48c0*/  @!UPT UIADD3 URZ, UPT, UPT, URZ, URZ, URZ ;  /* 0x000000fffffff290 */ /* 0x000fe2000fffe0ff */
[----:B------:R-:W-:Y:S11]  /*48d0*/  @!P0 BRA `(.L_x_81) ;  /* 0x0000000000188947 */ /* 0x000ff60003800000 */
[----:B------:R-:W-:Y:S02]  /*48e0*/  LOP3.LUT P0, RZ, R45, 0xff, RZ, 0xc0, !PT ;  /* 0x000000ff2dff7812 */ /* 0x000fe4000780c0ff */
[----:B------:R-:W-:Y:S04]  /*48f0*/  ISETP.NE.U32.AND P1, PT, R2, RZ, PT ;  /* 0x000000ff0200720c */ /* 0x000fe80003f25070 */
[----:B------:R-:W-:Y:S04]  /*4900*/  ISETP.NE.AND.EX P1, PT, R3, RZ, PT, P1 ;  /* 0x000000ff0300720c */ /* 0x000fe80003f25310 */
[----:B------:R-:W-:Y:S03]  /*4910*/  PLOP3.LUT P1, PT, P1, PT, PT, 0x8, 0x80 ;  /* 0x000000000080781c */ /* 0x000fe60000f2e170 */
[----:B------:R-:W-:Y:S11]  /*4920*/  @P0 FSETP.EQ.AND P1, PT, R26, RZ, PT ;  /* 0x000000ff1a00020b */ /* 0x000ff60003f22000 */
[----:B------:R-:W-:Y:S02]  /*4930*/  @!UPT UIADD3 URZ, UPT, UPT, URZ, URZ, URZ ;  /* 0x000000fffffff290 */ /* 0x000fe4000fffe0ff */
.L_x_81:
[----:B------:R-:W-:Y:S01]  /*4940*/  ULEA UR4, UR12, UR24, 0x3 ;  /* 0x000000180c047291 */ /* 0x000fe2000f8e18ff */
[----:B------:R-:W-:Y:S02]  /*4950*/  SHF.L.U32 R9, R15, 0x1f, RZ ;  /* 0x0000001f0f097819 */ /* 0x000fe400000006ff */
[----:B------:R-:W-:Y:S04]  /*4960*/  ELECT P0, URZ, PT ;  /* 0x0000000000ff782f */ /* 0x000fe80003800000 */
[----:B------:R-:W-:Y:S02]  /*4970*/  PLOP3.LUT P1, PT, P1, P0, PT, 0xf2, 0x2f ;  /* 0x00000000002f781c */ /* 0x000fe40000f21e72 */
[----:B------:R-:W3:Y:S11]  /*4980*/  SYNCS.PHASECHK.TRANS64.TRYWAIT P2, [UR4+0x68], R9 ;  /* 0x00006809ff0075a7 */ /* 0x000ef60008041104 */
[----:B------:R-:W-:Y:S05]  /*4990*/  @!P1 IADD3 R8, P0, PT, R16, 0x580, RZ ;  /* 0x0000058010089810 */ /* 0x000fea0007f1e0ff */
[----:B-1----:R-:W-:Y:S01]  /*49a0*/  @!P1 IMAD.X R6, RZ, RZ, R17, P0 ;  /* 0x000000ffff069224 */ /* 0x002fe200000e0611 */
[----:B---3--:R-:W-:Y:S07]  /*49b0*/  @!P2 BRA `(.L_x_82) ;  /* 0x00000034001ca947 */ /* 0x008fee0003800000 */
.L_x_155:
[----:B------:R-:W-:Y:S01]  /*49c0*/  @!P1 R2UR UR7, R6 ;  /* 0x00000000060792ca */ /* 0x000fe200000e0000 */
[----:B------:R-:W-:Y:S01]  /*49d0*/  UIADD3 UR5, UPT, UPT, UR12, 0x1, URZ ;  /* 0x000000010c057890 */ /* 0x000fe2000fffe0ff */
[----:B------:R-:W-:Y:S01]  /*49e0*/  @!P1 R2UR UR6, R8 ;  /* 0x00000000080692ca */ /* 0x000fe200000e0000 */
[----:B------:R-:W-:Y:S01]  /*49f0*/  UIADD3 UR9, UPT, UPT, UR4, 0x50, URZ ;  /* 0x0000005004097890 */ /* 0x000fe2000fffe0ff */
[----:B------:R-:W-:Y:S01]  /*4a00*/  @!P1 IMAD.MOV.U32 R6, RZ, RZ, 0x1000 ;  /* 0x00001000ff069424 */ /* 0x000fe200078e00ff */
[----:B------:R-:W-:Y:S01]  /*4a10*/  UISETP.NE.AND UP0, UPT, UR5, 0x3, UPT ;  /* 0x000000030500788c */ /* 0x000fe2000bf05270 */
[----:B------:R-:W-:Y:S01]  /*4a20*/  VIADD R14, R14, 0x1 ;  /* 0x000000010e0e7836 */ /* 0x000fe20000000000 */
[----:B------:R-:W-:Y:S01]  /*4a30*/  UMOV UR22, 0x0 ;  /* 0x0000000000167882 */ /* 0x000fe20000000000 */
[----:B------:R-:W-:Y:S01]  /*4a40*/  UMOV UR23, 0x10000000 ;  /* 0x1000000000177882 */ /* 0x000fe20000000000 */
[----:B------:R-:W-:Y:S04]  /*4a50*/  UPRMT UR20, UR54, 0x654, UR9 ;  /* 0x0000065436147896 */ /* 0x000fe80008000009 */
[----:B-1----:R-:W-:Y:S01]  /*4a60*/  IMAD.U32 R9, RZ, RZ, UR7 ;  /* 0x00000007ff097e24 */ /* 0x002fe2000f8e00ff */
[----:B------:R-:W-:Y:S01]  /*4a70*/  USEL UR7, URZ, 0x1, UP0 ;  /* 0x00000001ff077887 */ /* 0x000fe20008000000 */
[----:B------:R-:W-:Y:S01]  /*4a80*/  IMAD.U32 R8, RZ, RZ, UR6 ;  /* 0x00000006ff087e24 */ /* 0x000fe2000f8e00ff */
[----:B------:R-:W-:Y:S02]  /*4a90*/  USEL UR6, UR5, URZ, UP0 ;  /* 0x000000ff05067287 */ /* 0x000fe40008000000 */
[----:B------:R-:W-:Y:S01]  /*4aa0*/  VOTEU.ALL UP0, P1 ;  /* 0x0000000000ff7886 */ /* 0x000fe20000800000 */
[----:B------:R-:W-:Y:S02]  /*4ab0*/  @!P1 R2UR UR19, R9 ;  /* 0x00000000091392ca */ /* 0x000fe400000e0000 */
[----:B------:R-:W-:Y:S02]  /*4ac0*/  @!P1 R2UR UR18, R8 ;  /* 0x00000000081292ca */ /* 0x000fe400000e0000 */
[----:B------:R-:W-:Y:S01]  /*4ad0*/  @!UP0 ULEA UR5, UR12, UR24, 0xc ;  /* 0x000000180c058291 */ /* 0x000fe2000f8e60ff */
[----:B------:R-:W-:Y:S02]  /*4ae0*/  LOP3.LUT R15, R15, UR7, RZ, 0x3c, !PT ;  /* 0x000000070f0f7c12 */ /* 0x000fe4000f8e3cff */
[----:B------:R-:W-:Y:S01]  /*4af0*/  UMOV UR12, UR36 ;  /* 0x00000024000c7c82 */ /* 0x000fe20008000000 */
[----:B------:R-:W-:Y:S01]  /*4b00*/  @!UP0 UIADD3 UR8, UPT, UPT, UR5, 0x200, URZ ;  /* 0x0000020005088890 */ /* 0x000fe2000fffe0ff */
[----:B------:R-:W-:Y:S01]  /*4b10*/  SHF.L.U32 R0, R15, 0x1f, RZ ;  /* 0x0000001f0f007819 */ /* 0x000fe200000006ff */
[----:B------:R-:W-:Y:S01]  /*4b20*/  VOTEU.ALL UP0, P1 ;  /* 0x0000000000ff7886 */ /* 0x000fe20000800000 */
[----:B------:R-:W-:Y:S06]  /*4b30*/  ULEA UR5, UR6, UR24, 0x3 ;  /* 0x0000001806057291 */ /* 0x000fec000f8e18ff */
[----:B------:R1:W-:Y:S01]  /*4b40*/  @!UP0 UTMALDG.3D [UR8], [UR18], desc[UR22] ;  /* 0x00001608120085b4 */ /* 0x0003e20008011000 */
[----:B------:R1:W-:Y:S01]  /*4b50*/  @!P1 SYNCS.ARRIVE.TRANS64.RED.A0TR RZ, [UR4+0x50], R6 ;  /* 0x00005006ffff99a7 */ /* 0x0003e20008300404 */
[----:B------:R-:W-:Y:S01]  /*4b60*/  SYNCS.ARRIVE.TRANS64.RED.A1T0 RZ, [UR20], RZ ;  /* 0x000000ffffff79a7 */ /* 0x000fe20008100414 */
[----:B------:R-:W3:Y:S02]  /*4b70*/  SYNCS.PHASECHK.TRANS64.TRYWAIT P0, [UR5+0x68], R0 ;  /* 0x00006800ff0075a7 */ /* 0x000ee40008001105 */
[----:B-1-3--:R-:W-:Y:S05]  /*4b80*/  @!P0 BRA `(.L_x_83) ;  /* 0x0000003000c08947 */ /* 0x00afea0003800000 */
.L_x_157:
[----:B------:R-:W-:Y:S01]  /*4b90*/  UIADD3 UR9, UPT, UPT, UR5, 0x50, URZ ;  /* 0x0000005005097890 */ /* 0x000fe2000fffe0ff */
[----:B-1----:R-:W-:Y:S01]  /*4ba0*/  @!P1 IADD3 R6, P0, PT, R16, 0x580, RZ ;  /* 0x0000058010069810 */ /* 0x002fe20007f1e0ff */
[----:B------:R-:W-:Y:S01]  /*4bb0*/  UPLOP3.LUT UP3, UPT, UPT, UPT, UPT, 0x80, 0x8 ;  /* 0x000000000008789c */ /* 0x000fe20003f6f070 */
[----:B------:R-:W-:Y:S01]  /*4bc0*/  R2UR UR23, R47 ;  /* 0x000000002f1772ca */ /* 0x000fe200000e0000 */
[----:B------:R-:W-:Y:S01]  /*4bd0*/  UMOV UR20, 0x0 ;  /* 0x0000000000147882 */ /* 0x000fe20000000000 */
[----:B------:R-:W-:Y:S01]  /*4be0*/  @!P1 R2UR UR7, R6 ;  /* 0x00000000060792ca */ /* 0x000fe200000e0000 */
[----:B------:R-:W-:Y:S01]  /*4bf0*/  @!P1 IMAD.X R0, RZ, RZ, R17, P0 ;  /* 0x000000ffff009224 */ /* 0x000fe200000e0611 */
[----:B------:R-:W-:Y:S01]  /*4c00*/  UMOV UR21, 0x10000000 ;  /* 0x1000000000157882 */ /* 0x000fe20000000000 */
[----:B------:R-:W-:Y:S01]  /*4c10*/  UMOV UR12, UR36 ;  /* 0x00000024000c7c82 */ /* 0x000fe20008000000 */
[----:B------:R-:W-:Y:S01]  /*4c20*/  VOTEU.ALL UP0, P1 ;  /* 0x0000000000ff7886 */ /* 0x000fe20000800000 */
[----:B------:R-:W-:Y:S01]  /*4c30*/  R2UR UR22, R48 ;  /* 0x00000000301672ca */ /* 0x000fe200000e0000 */
[----:B------:R-:W-:Y:S01]  /*4c40*/  UMOV UR36, UR25 ;  /* 0x0000001900247c82 */ /* 0x000fe20008000000 */
[----:B------:R-:W-:Y:S02]  /*4c50*/  @!P1 R2UR UR4, R0 ;  /* 0x00000000000492ca */ /* 0x000fe400000e0000 */
[----:B------:R-:W-:Y:S01]  /*4c60*/  @!UP0 UIADD3 UR10, UPT, UPT, UR10, 0x20, URZ ;  /* 0x000000200a0a8890 */ /* 0x000fe2000fffe0ff */
[C---:B------:R-:W-:Y:S01]  /*4c70*/  ISETP.NE.AND P0, PT, R14.reuse, 0x2, PT ;  /* 0x000000020e00780c */ /* 0x040fe20003f05270 */
[----:B------:R-:W-:Y:S02]  /*4c80*/  UIADD3 UR32, UPT, UPT, UR13, UR23, URZ ;  /* 0x000000170d207290 */ /* 0x000fe4000fffe0ff */
[----:B------:R-:W-:Y:S01]  /*4c90*/  IMAD.U32 R8, RZ, RZ, UR7 ;  /* 0x00000007ff087e24 */ /* 0x000fe2000f8e00ff */
[----:B------:R-:W-:Y:S02]  /*4ca0*/  SEL R0, RZ, 0x1, P0 ;  /* 0x00000001ff007807 */ /* 0x000fe40000000000 */
[----:B------:R-:W-:Y:S02]  /*4cb0*/  SEL R14, R14, RZ, P0 ;  /* 0x000000ff0e0e7207 */ /* 0x000fe40000000000 */
[----:B------:R-:W-:Y:S01]  /*4cc0*/  @!P1 R2UR UR18, R8 ;  /* 0x00000000081292ca */ /* 0x000fe200000e0000 */
[----:B------:R-:W-:Y:S01]  /*4cd0*/  UIADD3 UR29, UPT, UPT, UR14, UR22, URZ ;  /* 0x000000160e1d7290 */ /* 0x000fe2000fffe0ff */
[----:B------:R-:W-:Y:S01]  /*4ce0*/  IMAD.U32 R9, RZ, RZ, UR4 ;  /* 0x00000004ff097e24 */ /* 0x000fe2000f8e00ff */
[----:B------:R-:W-:Y:S01]  /*4cf0*/  @!UP0 ULEA UR4, UR6, UR24, 0xc ;  /* 0x0000001806048291 */ /* 0x000fe2000f8e60ff */
[----:B------:R-:W-:Y:S03]  /*4d00*/  LOP3.LUT R13, R13, R0, RZ, 0x3c, !PT ;  /* 0x000000000d0d7212 */ /* 0x000fe600078e3cff */
[----:B------:R-:W-:Y:S01]  /*4d10*/  @!P1 R2UR UR19, R9 ;  /* 0x00000000091392ca */ /* 0x000fe200000e0000 */
[----:B------:R-:W-:Y:S01]  /*4d20*/  @!UP0 UIADD3 UR8, UPT, UPT, UR4, 0x200, URZ ;  /* 0x0000020004088890 */ /* 0x000fe2000fffe0ff */
[----:B------:R-:W-:Y:S01]  /*4d30*/  VOTEU.ALL UP0, P1 ;  /* 0x0000000000ff7886 */ /* 0x000fe20000800000 */
[----:B------:R-:W-:Y:S10]  /*4d40*/  UPRMT UR4, UR54, 0x654, UR9 ;  /* 0x0000065436047896 */ /* 0x000ff40008000009 */
[----:B------:R1:W-:Y:S01]  /*4d50*/  @!UP0 UTMALDG.3D [UR8], [UR18], desc[UR20] ;  /* 0x00001408120085b4 */ /* 0x0003e20008011000 */
[----:B------:R3:W-:Y:S01]  /*4d60*/  @!P1 SYNCS.ARRIVE.TRANS64.RED.A0TR RZ, [UR5+0x50], R7 ;  /* 0x00005007ffff99a7 */ /* 0x0007e20008300405 */
[----:B------:R-:W-:Y:S01]  /*4d70*/  SYNCS.ARRIVE.TRANS64.RED.A1T0 RZ, [UR4], RZ ;  /* 0x000000ffffff79a7 */ /* 0x000fe20008100404 */
[----:B------:R-:W-:Y:S04]  /*4d80*/  UIADD3 UR4, UPT, UPT, UR6, 0x1, URZ ;  /* 0x0000000106047890 */ /* 0x000fe8000fffe0ff */
[----:B------:R-:W-:Y:S04]  /*4d90*/  UISETP.NE.AND UP0, UPT, UR4, 0x3, UPT ;  /* 0x000000030400788c */ /* 0x000fe8000bf05270 */
[----:B------:R-:W-:Y:S06]  /*4da0*/  USEL UR5, URZ, 0x1, UP0 ;  /* 0x00000001ff057887 */ /* 0x000fec0008000000 */
[----:B------:R-:W-:Y:S01]  /*4db0*/  LOP3.LUT R15, R15, UR5, RZ, 0x3c, !PT ;  /* 0x000000050f0f7c12 */ /* 0x000fe2000f8e3cff */
[----:B-1----:R-:W-:Y:S01]  /*4dc0*/  USEL UR12, UR4, URZ, UP0 ;  /* 0x000000ff040c7287 */ /* 0x002fe20008000000 */
[----:B------:R-:W-:Y:S11]  /*4dd0*/  BRA.U UP1, `(.L_x_84) ;  /* 0xfffffff101f07547 */ /* 0x000ff6000b83ffff */
[----:B------:R-:W-:Y:S01]  /*4de0*/  UIADD3 UR24, UPT, UPT, UR24, 0x68, URZ ;  /* 0x0000006818187890 */ /* 0x000fe2000fffe0ff */
[----:B------:R-:W-:-:S03]  /*4df0*/  SHF.L.U32 R2, R15, 0x1f, RZ ;  /* 0x0000001f0f027819 */ /* 0x000fc600000006ff */
[----:B------:R-:W-:-:S09]  /*4e00*/  ULEA UR4, UR12, UR24, 0x3 ;  /* 0x000000180c047291 */ /* 0x000fd2000f8e18ff */
[----:B------:R-:W1:Y:S02]  /*4e10*/  SYNCS.PHASECHK.TRANS64.TRYWAIT P0, [UR4], R2 ;  /* 0x00000002ff0075a7 */ /* 0x000e640008001104 */
[----:B-1----:R-:W-:Y:S05]  /*4e20*/  @!P0 BRA `(.L_x_85) ;  /* 0x0000003000308947 */ /* 0x002fea0003800000 */
.L_x_159:
        /* <DEDUP_REMOVED lines=9> */
.L_x_161:
[----:B------:R-:W-:-:S04]  /*4ec0*/  UIADD3 UR4, UPT, UPT, UR4, 0x1, URZ ;  /* 0x0000000104047890 */ /* 0x000fc8000fffe0ff */
[----:B------:R-:W-:-:S04]  /*4ed0*/  UISETP.NE.AND UP0, UPT, UR4, 0x3, UPT ;  /* 0x000000030400788c */ /* 0x000fc8000bf05270 */
[----:B------:R-:W-:Y:S02]  /*4ee0*/  USEL UR5, URZ, 0x1, UP0 ;  /* 0x00000001ff057887 */ /* 0x000fe40008000000 */
[----:B------:R-:W-:-:S04]  /*4ef0*/  USEL UR4, UR4, URZ, UP0 ;  /* 0x000000ff04047287 */ /* 0x000fc80008000000 */
[----:B------:R-:W-:Y:S01]  /*4f00*/  ULEA UR4, UR4, UR24, 0x3 ;  /* 0x0000001804047291 */ /* 0x000fe2000f8e18ff */
[----:B-1----:R-:W-:-:S04]  /*4f10*/  LOP3.LUT R2, R15, UR5, RZ, 0x3c, !PT ;  /* 0x000000050f027c12 */ /* 0x002fc8000f8e3cff */
[----:B------:R-:W-:Y:S01]  /*4f20*/  SHF.L.U32 R2, R2, 0x1f, RZ ;  /* 0x0000001f02027819 */ /* 0x000fe200000006ff */
[----:B------:R-:W-:-:S07]  /*4f30*/  IMAD.U32 R0, RZ, RZ, UR4 ;  /* 0x00000004ff007e24 */ /* 0x000fce000f8e00ff */
.L_x_87:
[----:B-1----:R1:W4:Y:S02]  /*4f40*/  SYNCS.PHASECHK.TRANS64.TRYWAIT P0, [R0+URZ], R2 ;  /* 0x00000002000075a7 */ /* 0x00232400080011ff */
[----:B----4-:R-:W-:Y:S05]  /*4f50*/  @!P0 NANOSLEEP.SYNCS 0x989680 ;  /* 0x009896800000895d */ /* 0x010fea0003900000 */
[----:B------:R-:W4:Y:S02]  /*4f60*/  @!P0 SYNCS.PHASECHK.TRANS64 P0, [R0+URZ], R2 ;  /* 0x00000002000085a7 */ /* 0x000f2400080010ff */
[----:B--2-4-:R-:W-:Y:S05]  /*4f70*/  @P0 EXIT ;  /* 0x000000000000094d */ /* 0x014fea0003800000 */
[----:B------:R-:W-:Y:S05]  /*4f80*/  BRA `(.L_x_87) ;  /* 0xfffffffc00ec7947 */ /* 0x000fea000383ffff */
.L_x_75:
[----:B------:R-:W-:-:S06]  /*4f90*/  UISETP.GE.AND UP0, UPT, UR22, 0x4, UPT ;  /* 0x000000041600788c */ /* 0x000fcc000bf06270 */
[----:B------:R-:W-:-:S13]  /*4fa0*/  PLOP3.LUT P0, PT, PT, PT, UP0, 0x80, 0x8 ;  /* 0x000000000008781c */ /* 0x000fda0003f0f008 */
[----:B-1----:R-:W-:Y:S05]  /*4fb0*/  @!P0 EXIT ;  /* 0x000000000000894d */ /* 0x002fea0003800000 */
[----:B------:R-:W-:Y:S01]  /*4fc0*/  BAR.SYNC.DEFER_BLOCKING 0x6, 0xa0 ;  /* 0x0182800000007b1d */ /* 0x000fe20000010000 */
[C---:B------:R-:W-:Y:S01]  /*4fd0*/  IMAD.SHL.U32 R3, R55.reuse, 0x20, RZ ;  /* 0x0000002037037824 */ /* 0x040fe200078e00ff */
[C---:B------:R-:W-:Y:S01]  /*4fe0*/  LOP3.LUT P0, RZ, R55.reuse, 0x4, RZ, 0xc0, !PT ;  /* 0x0000000437ff7812 */ /* 0x040fe2000780c0ff */
[C---:B------:R-:W-:Y:S01]  /*4ff0*/  IMAD.SHL.U32 R2, R55.reuse, 0x10, RZ ;  /* 0x0000001037027824 */ /* 0x040fe200078e00ff */
[----:B------:R-:W-:Y:S01]  /*5000*/  CS2R R52, SRZ ;  /* 0x0000000000347805 */ /* 0x000fe2000001ff00 */
[----:B------:R-:W-:Y:S01]  /*5010*/  IMAD.SHL.U32 R44, R55, 0x4, RZ ;  /* 0x00000004372c7824 */ /* 0x000fe200078e00ff */
[----:B------:R-:W-:Y:S01]  /*5020*/  UMOV UR44, 0x400 ;  /* 0x00000400002c7882 */ /* 0x000fe20000000000 */
[----:B------:R-:W1:Y:S01]  /*5030*/  LDCU.64 UR4, c[0x0][0x890] ;  /* 0x00011200ff0477ac */ /* 0x000e620008000a00 */
[----:B------:R-:W2:Y:S01]  /*5040*/  LDC.64 R42, c[0x0][0x8b0] ;  /* 0x00022c00ff2a7b82 */ /* 0x000ea20000000a00 */
[----:B------:R-:W-:Y:S01]  /*5050*/  LOP3.LUT R4, R3, 0xc0, RZ, 0xc0, !PT ;  /* 0x000000c003047812 */ /* 0x000fe200078ec0ff */
[----:B------:R-:W-:Y:S01]  /*5060*/  IMAD.U32 R23, R55, 0x10000, RZ ;  /* 0x0001000037177824 */ /* 0x000fe200078e00ff */
[----:B------:R-:W-:Y:S01]  /*5070*/  ULEA UR44, UR54, UR44, 0x18 ;  /* 0x0000002c362c7291 */ /* 0x000fe2000f8ec0ff */
[----:B------:R-:W-:Y:S01]  /*5080*/  LOP3.LUT R2, R2, 0x600, RZ, 0xc0, !PT ;  /* 0x0000060002027812 */ /* 0x000fe200078ec0ff */
[----:B------:R-:W-:Y:S01]  /*5090*/  IMAD.MOV.U32 R54, RZ, RZ, 0x10 ;  /* 0x00000010ff367424 */ /* 0x000fe200078e00ff */
[----:B------:R-:W-:Y:S01]  /*50a0*/  LOP3.LUT R44, R4, 0x18, R44, 0xf8, !PT ;  /* 0x00000018042c7812 */ /* 0x000fe200078ef82c */
[----:B------:R-:W-:Y:S01]  /*50b0*/  IMAD.MOV.U32 R22, RZ, RZ, RZ ;  /* 0x000000ffff167224 */ /* 0x000fe200078e00ff */
[----:B------:R-:W3:Y:S01]  /*50c0*/  LDC.64 R40, c[0x0][0x8a8] ;  /* 0x00022a00ff287b82 */ /* 0x000ee20000000a00 */
[----:B------:R-:W-:Y:S01]  /*50d0*/  SHF.R.U32.HI R4, RZ, 0x1, R55 ;  /* 0x00000001ff047819 */ /* 0x000fe20000011637 */
[----:B------:R-:W-:Y:S01]  /*50e0*/  IMAD.MOV.U32 R51, RZ, RZ, RZ ;  /* 0x000000ffff337224 */ /* 0x000fe200078e00ff */
[----:B------:R-:W-:Y:S01]  /*50f0*/  LOP3.LUT R2, R2, 0x20, R3, 0xf8, !PT ;  /* 0x0000002002027812 */ /* 0x000fe200078ef803 */
[----:B------:R-:W4:Y:S01]  /*5100*/  LDCU UR63, c[0x0][0x370] ;  /* 0x00006e00ff3f77ac */ /* 0x000f220008000800 */
[----:B------:R-:W-:-:S02]  /*5110*/  LOP3.LUT R23, R23, 0x600000, RZ, 0xc0, !PT ;  /* 0x0060000017177812 */ /* 0x000fc400078ec0ff */
[----:B------:R-:W-:Y:S01]  /*5120*/  LOP3.LUT R44, R44, 0x8, R4, 0x78, !PT ;  /* 0x000000082c2c7812 */ /* 0x000fe200078e7804 */
[----:B------:R-:W4:Y:S01]  /*5130*/  LDS R0, [UR44+0x140] ;  /* 0x0001402cff007984 */ /* 0x000f220008000800 */
[----:B-1----:R-:W-:Y:S01]  /*5140*/  IMAD.U32 R57, RZ, RZ, UR4 ;  /* 0x00000004ff397e24 */ /* 0x002fe2000f8e00ff */
[----:B------:R-:W-:Y:S01]  /*5150*/  UIADD3 UR4, UPT, UPT, UR44, 0x200, URZ ;  /* 0x000002002c047890 */ /* 0x000fe2000fffe0ff */
[----:B------:R-:W-:Y:S01]  /*5160*/  LOP3.LUT R2, R2, 0x100, R3, 0xf8, !PT ;  /* 0x0000010002027812 */ /* 0x000fe200078ef803 */
[----:B------:R-:W-:Y:S01]  /*5170*/  IMAD.U32 R56, RZ, RZ, UR5 ;  /* 0x00000005ff387e24 */ /* 0x000fe2000f8e00ff */
[----:B------:R-:W-:Y:S01]  /*5180*/  LOP3.LUT R55, R55, 0x60, RZ, 0xc0, !PT ;  /* 0x0000006037377812 */ /* 0x000fe200078ec0ff */
[----:B------:R-:W1:Y:S01]  /*5190*/  LDCU UR41, c[0x0][0xb0c] ;  /* 0x00016180ff2977ac */ /* 0x000e620008000800 */
[----:B------:R-:W-:Y:S01]  /*51a0*/  LOP3.LUT R44, R2, R44, RZ, 0xfc, !PT ;  /* 0x0000002c022c7212 */ /* 0x000fe200078efcff */
[----:B------:R-:W-:Y:S01]  /*51b0*/  IMAD.U32 R59, RZ, RZ, UR4 ;  /* 0x00000004ff3b7e24 */ /* 0x000fe2000f8e00ff */
[----:B------:R-:W-:Y:S01]  /*51c0*/  SEL R54, R54, 0xfffffff0, !P0 ;  /* 0xfffffff036367807 */ /* 0x000fe20004000000 */
[----:B------:R-:W1:Y:S01]  /*51d0*/  LDCU UR39, c[0x0][0xb30] ;  /* 0x00016600ff2777ac */ /* 0x000e620008000800 */
[----:B------:R-:W1:Y:S01]  /*51e0*/  LDCU.64 UR60, c[0x0][0x888] ;  /* 0x00011100ff3c77ac */ /* 0x000e620008000a00 */
[----:B------:R-:W1:Y:S01]  /*51f0*/  LDCU.64 UR42, c[0x0][0xb28] ;  /* 0x00016500ff2a77ac */ /* 0x000e620008000a00 */
[----:B------:R-:W1:Y:S01]  /*5200*/  LDCU.128 UR56, c[0x0][0xb10] ;  /* 0x00016200ff3877ac */ /* 0x000e620008000c00 */
[----:B------:R-:W1:Y:S01]  /*5210*/  LDCU UR62, c[0x0][0x374] ;  /* 0x00006e80ff3e77ac */ /* 0x000e620008000800 */
[----:B------:R-:W-:Y:S01]  /*5220*/  UMOV UR55, 0x1 ;  /* 0x0000000100377882 */ /* 0x000fe20000000000 */
[----:B------:R-:W-:Y:S01]  /*5230*/  UMOV UR46, URZ ;  /* 0x000000ff002e7c82 */ /* 0x000fe20008000000 */
[----:B------:R-:W-:Y:S01]  /*5240*/  UMOV UR53, URZ ;  /* 0x000000ff00357c82 */ /* 0x000fe20008000000 */
[----:B------:R-:W-:Y:S01]  /*5250*/  UMOV UR52, URZ ;  /* 0x000000ff00347c82 */ /* 0x000fe20008000000 */
[----:B-1234-:R-:W-:-:S07]  /*5260*/  IMAD.IADD R23, R0, 0x1, R23 ;  /* 0x0000000100177824 */ /* 0x01efce00078e0217 */
.L_x_118:
[C---:B------:R-:W-:Y:S02]  /*5270*/  LEA R0, R51.reuse, UR44, 0x3 ;  /* 0x0000002c33007c11 */ /* 0x040fe4000f8e18ff */
[----:B------:R-:W-:Y:S02]  /*5280*/  SHF.L.U32 R2, R52, 0x1f, RZ ;  /* 0x0000001f34027819 */ /* 0x000fe400000006ff */
[----:B-1----:R-:W-:Y:S02]  /*5290*/  LEA R4, R51, UR44, 0x4 ;  /* 0x0000002c33047c11 */ /* 0x002fe4000f8e20ff */
[----:B------:R-:W1:Y:S02]  /*52a0*/  SYNCS.PHASECHK.TRANS64.TRYWAIT P0, [R0+URZ+0x90], R2 ;  /* 0x00009002000075a7 */ /* 0x000e6400080011ff */
[----:B-1----:R-:W-:Y:S05]  /*52b0*/  @!P0 BRA `(.L_x_88) ;  /* 0x0000002c003c8947 */ /* 0x002fea0003800000 */
.L_x_162:
[----:B------:R-:W-:Y:S01]  /*52c0*/  R2UR UR7, R58 ;  /* 0x000000003a0772ca */ /* 0x000fe200000e0000 */
[----:B------:R-:W2:Y:S01]  /*52d0*/  LDS.128 R4, [R4+0x120] ;  /* 0x0001200004047984 */ /* 0x000ea20000000c00 */
[----:B-1----:R-:W-:Y:S01]  /*52e0*/  VIADD R0, R0, 0xa0 ;  /* 0x000000a000007836 */ /* 0x002fe20000000000 */
[----:B------:R-:W-:Y:S04]  /*52f0*/  UISETP.GE.AND UP0, UPT, UR40, 0x1, UPT ;  /* 0x000000012800788c */ /* 0x000fe8000bf06270 */
[----:B------:R-:W-:Y:S01]  /*5300*/  PRMT R0, RZ, 0x654, R0 ;  /* 0x00000654ff007816 */ /* 0x000fe20000000000 */
[----:B------:R-:W-:Y:S01]  /*5310*/  @!PT LDS RZ, [RZ] ;  /* 0x00000000fffff984 */ /* 0x000fe20000000800 */
[----:B------:R-:W-:Y:S01]  /*5320*/  @!PT LDS RZ, [RZ] ;  /* 0x00000000fffff984 */ /* 0x000fe20000000800 */
[----:B------:R-:W-:Y:S01]  /*5330*/  @!PT LDS RZ, [RZ] ;  /* 0x00000000fffff984 */ /* 0x000fe20000000800 */
[----:B------:R-:W-:Y:S01]  /*5340*/  @!PT LDS RZ, [RZ] ;  /* 0x00000000fffff984 */ /* 0x000fe20000000800 */
[----:B------:R1:W-:Y:S06]  /*5350*/  MEMBAR.ALL.CTA ;  /* 0x0000000000007992 */ /* 0x0003ec0000008000 */
[----:B-1----:R-:W1:Y:S02]  /*5360*/  FENCE.VIEW.ASYNC.S ;  /* 0x00000000000073c6 */ /* 0x002e640000000000 */
[----:B-1----:R1:W-:Y:S01]  /*5370*/  SYNCS.ARRIVE.TRANS64.RED.A1T0 RZ, [R0+URZ], RZ ;  /* 0x000000ff00ff79a7 */ /* 0x0023e200081004ff */
[----:B--2---:R-:W-:Y:S11]  /*5380*/  LOP3.LUT P0, RZ, R6, 0x1, RZ, 0xc0, !PT ;  /* 0x0000000106ff7812 */ /* 0x004ff6000780c0ff */
[----:B------:R-:W-:Y:S02]  /*5390*/  @!UPT UIADD3 URZ, UPT, UPT, URZ, URZ, URZ ;  /* 0x000000fffffff290 */ /* 0x000fe4000fffe0ff */
[----:B------:R-:W-:Y:S01]  /*53a0*/  VOTEU.ANY UP1, P0 ;  /* 0x0000000000ff7886 */ /* 0x000fe20000020100 */
[----:B------:R-:W-:Y:S01]  /*53b0*/  PLOP3.LUT P0, PT, PT, PT, UP1, 0x80, 0x8 ;  /* 0x000000000008781c */ /* 0x000fe20003f0f018 */
[----:B------:R-:W-:Y:S06]  /*53c0*/  UP2UR UR4, UPR, URZ, 0x2 ;  /* 0x00000002ff047883 */ /* 0x000fec0008000000 */
[----:B------:R-:W-:Y:S06]  /*53d0*/  IMAD.U32 R60, RZ, RZ, UR4 ;  /* 0x00000004ff3c7e24 */ /* 0x000fec000f8e00ff */
[----:B------:R-:W-:Y:S02]  /*53e0*/  @P0 SHF.R.U32.HI R2, RZ, 0x10, R5 ;  /* 0x00000010ff020819 */ /* 0x000fe40000011605 */
[----:B------:R-:W-:Y:S02]  /*53f0*/  @P0 MOV R3, R4 ;  /* 0x0000000400030202 */ /* 0x000fe40000000f00 */
[----:B------:R-:W-:Y:S02]  /*5400*/  @P0 R2UR UR4, R2 ;  /* 0x00000000020402ca */ /* 0x000fe400000e0000 */
[----:B------:R-:W-:Y:S02]  /*5410*/  @P0 LOP3.LUT R4, R5, 0xffff, RZ, 0xc0, !PT ;  /* 0x0000ffff05040812 */ /* 0x000fe400078ec0ff */
[----:B------:R-:W-:Y:S02]  /*5420*/  @P0 R2UR UR6, R3 ;  /* 0x00000000030602ca */ /* 0x000fe400000e0000 */
[----:B------:R-:W-:Y:S07]  /*5430*/  @P0 R2UR UR5, R4 ;  /* 0x00000000040502ca */ /* 0x000fee00000e0000 */
[----:B------:R-:W-:Y:S02]  /*5440*/  @UP1 UMOV UR7, UR4 ;  /* 0x0000000400071c82 */ /* 0x000fe40008000000 */
[----:B------:R-:W-:Y:S02]  /*5450*/  IMAD.U32 R58, RZ, RZ, UR7 ;  /* 0x00000007ff3a7e24 */ /* 0x000fe4000f8e00ff */
[----:B------:R-:W-:Y:S02]  /*5460*/  @UP1 UMOV UR38, UR6 ;  /* 0x0000000600261c82 */ /* 0x000fe40008000000 */
[----:B------:R-:W-:Y:S01]  /*5470*/  @UP1 UMOV UR37, UR5 ;  /* 0x0000000500251c82 */ /* 0x000fe20008000000 */
[----:B-1----:R-:W-:Y:S05]  /*5480*/  BRA.U !UP0, `(.L_x_89) ;  /* 0x0000000108cc7547 */ /* 0x002fea000b800000 */
[----:B------:R-:W1:Y:S01]  /*5490*/  LDCU UR12, c[0x0][0xb20] ;  /* 0x00016400ff0c77ac */ /* 0x000e620008000800 */
[----:B------:R-:W-:Y:S02]  /*54a0*/  UIMAD.WIDE.U32 UR4, UR62, UR59, URZ ;  /* 0x0000003b3e0472a5 */ /* 0x000fe4000f8e00ff */
[----:B------:R-:W-:Y:S02]  /*54b0*/  UIMAD.WIDE.U32 UR6, UR63, UR56, URZ ;  /* 0x000000383f0672a5 */ /* 0x000fe4000f8e00ff */
[----:B------:R-:W-:Y:S02]  /*54c0*/  UISETP.NE.AND UP0, UPT, UR58, 0x1, UPT ;  /* 0x000000013a00788c */ /* 0x000fe4000bf05270 */
[----:B------:R-:W-:Y:S02]  /*54d0*/  UIMAD.WIDE.U32 UR8, UR37, UR59, URZ ;  /* 0x0000003b250872a5 */ /* 0x000fe4000f8e00ff */
[----:B------:R-:W-:Y:S02]  /*54e0*/  UIMAD.WIDE.U32 UR10, UR38, UR56, URZ ;  /* 0x00000038260a72a5 */ /* 0x000fe4000f8e00ff */
[----:B------:R-:W-:Y:S02]  /*54f0*/  UISETP.NE.AND UP1, UPT, UR41, 0x1, UPT ;  /* 0x000000012900788c */ /* 0x000fe4000bf25270 */
[----:B------:R-:W-:Y:S01]  /*5500*/  UISETP.NE.AND UP2, UPT, UR40, 0x1, UPT ;  /* 0x000000012800788c */ /* 0x000fe2000bf45270 */
[----:B------:R-:W-:Y:S02]  /*5510*/  UMOV UR4, UR5 ;  /* 0x0000000500047c82 */ /* 0x000fe40008000000 */
[----:B-1----:R-:W-:Y:S03]  /*5520*/  USHF.R.U32.HI UR5, URZ, UR12, UR4 ;  /* 0x0000000cff057299 */ /* 0x002fe60008011604 */
[----:B------:R-:W-:Y:S02]  /*5530*/  UMOV UR4, UR7 ;  /* 0x0000000700047c82 */ /* 0x000fe40008000000 */
[----:B------:R-:W-:Y:S02]  /*5540*/  USHF.R.U32.HI UR7, URZ, UR57, UR4 ;  /* 0x00000039ff077299 */ /* 0x000fe40008011604 */
[----:B------:R-:W-:Y:S02]  /*5550*/  USEL UR4, UR62, UR5, !UP0 ;  /* 0x000000053e047287 */ /* 0x000fe4000c000000 */
[----:B------:R-:W-:Y:S01]  /*5560*/  USEL UR7, UR63, UR7, !UP1 ;  /* 0x000000073f077287 */ /* 0x000fe2000c800000 */
[----:B------:R-:W-:Y:S01]  /*5570*/  UMOV UR5, UR9 ;  /* 0x0000000900057c82 */ /* 0x000fe20008000000 */
[----:B------:R-:W-:Y:S02]  /*5580*/  UIMAD.WIDE.U32 UR8, UR4, UR42, URZ ;  /* 0x0000002a040872a5 */ /* 0x000fe4000f8e00ff */
[----:B------:R-:W-:Y:S03]  /*5590*/  USHF.R.U32.HI UR6, URZ, UR12, UR5 ;  /* 0x0000000cff067299 */ /* 0x000fe60008011605 */
[----:B------:R-:W-:Y:S01]  /*55a0*/  UMOV UR5, UR11 ;  /* 0x0000000b00057c82 */ /* 0x000fe20008000000 */
[----:B------:R-:W-:Y:S02]  /*55b0*/  UIMAD.WIDE.U32 UR10, UR7, UR42, URZ ;  /* 0x0000002a070a72a5 */ /* 0x000fe4000f8e00ff */
[----:B------:R-:W-:Y:S02]  /*55c0*/  USHF.R.U32.HI UR12, URZ, UR57, UR5 ;  /* 0x00000039ff0c7299 */ /* 0x000fe40008011605 */
[----:B------:R-:W-:Y:S01]  /*55d0*/  USEL UR6, UR37, UR6, !UP0 ;  /* 0x0000000625067287 */ /* 0x000fe2000c000000 */
[----:B------:R-:W-:Y:S02]  /*55e0*/  UMOV UR5, UR9 ;  /* 0x0000000900057c82 */ /* 0x000fe40008000000 */
[----:B------:R-:W-:Y:S01]  /*55f0*/  UMOV UR10, UR11 ;  /* 0x0000000b000a7c82 */ /* 0x000fe20008000000 */
[----:B------:R-:W-:Y:S02]  /*5600*/  @UP2 USHF.R.U32.HI UR4, URZ, UR43, UR5 ;  /* 0x0000002bff042299 */ /* 0x000fe40008011605 */
[----:B------:R-:W-:Y:S02]  /*5610*/  @UP2 USHF.R.U32.HI UR7, URZ, UR43, UR10 ;  /* 0x0000002bff072299 */ /* 0x000fe4000801160a */
[----:B------:R-:W-:Y:S02]  /*5620*/  UIMAD UR4, UR40, UR4, URZ ;  /* 0x00000004280472a4 */ /* 0x000fe4000f8e02ff */
[----:B------:R-:W-:Y:S02]  /*5630*/  UIMAD.WIDE.U32 UR10, UR6, UR42, URZ ;  /* 0x0000002a060a72a5 */ /* 0x000fe4000f8e00ff */
[----:B------:R-:W-:Y:S02]  /*5640*/  USEL UR5, UR38, UR12, !UP1 ;  /* 0x0000000c26057287 */ /* 0x000fe4000c800000 */
[----:B------:R-:W-:Y:S02]  /*5650*/  UIMAD UR8, UR40, UR7, URZ ;  /* 0x00000007280872a4 */ /* 0x000fe4000f8e02ff */
[----:B------:R-:W-:Y:S03]  /*5660*/  UISETP.GE.AND UP0, UPT, UR6, UR4, UPT ;  /* 0x000000040600728c */ /* 0x000fe6000bf06270 */
[----:B------:R-:W-:Y:S01]  /*5670*/  UMOV UR4, UR11 ;  /* 0x0000000b00047c82 */ /* 0x000fe20008000000 */
[----:B------:R-:W-:Y:S02]  /*5680*/  UISETP.GE.OR UP0, UPT, UR5, UR8, UP0 ;  /* 0x000000080500728c */ /* 0x000fe40008706670 */
[----:B------:R-:W-:Y:S02]  /*5690*/  USHF.R.U32.HI UR4, URZ, UR43, UR4 ;  /* 0x0000002bff047299 */ /* 0x000fe40008011604 */
[----:B------:R-:W-:Y:S02]  /*56a0*/  UIMAD.WIDE.U32 UR8, UR5, UR42, URZ ;  /* 0x0000002a050872a5 */ /* 0x000fe4000f8e00ff */
[----:B------:R-:W-:Y:S02]  /*56b0*/  USEL UR11, UR6, UR4, !UP2 ;  /* 0x00000004060b7287 */ /* 0x000fe4000d000000 */
[----:B------:R-:W-:Y:S02]  /*56c0*/  UIADD3 UR8, UPT, UPT, -UR5, URZ, URZ ;  /* 0x000000ff05087290 */ /* 0x000fe4000fffe1ff */
[----:B------:R-:W-:Y:S01]  /*56d0*/  UIADD3 UR10, UPT, UPT, -UR11, URZ, URZ ;  /* 0x000000ff0b0a7290 */ /* 0x000fe2000fffe1ff */
[----:B------:R-:W-:Y:S01]  /*56e0*/  @!UP0 UMOV UR4, UR9 ;  /* 0x0000000900048c82 */ /* 0x000fe20008000000 */
[----:B------:R-:W-:Y:S02]  /*56f0*/  UIADD3 UR9, UPT, UPT, -UR6, URZ, URZ ;  /* 0x000000ff06097290 */ /* 0x000fe4000fffe1ff */
[----:B------:R-:W-:Y:S02]  /*5700*/  @!UP0 USHF.R.U32.HI UR4, URZ, UR43, UR4 ;  /* 0x0000002bff048299 */ /* 0x000fe40008011604 */
[----:B------:R-:W-:Y:S02]  /*5710*/  UIMAD UR10, UR40, UR10, UR6 ;  /* 0x0000000a280a72a4 */ /* 0x000fe4000f8e0206 */
[----:B------:R-:W-:Y:S04]  /*5720*/  @!UP0 USEL UR4, UR5, UR4, !UP2 ;  /* 0x0000000405048287 */ /* 0x000fe8000d000000 */
[----:B------:R-:W-:Y:S02]  /*5730*/  @!UP0 UIMAD UR10, UR7, UR10, UR4 ;  /* 0x0000000a070a82a4 */ /* 0x000fe4000f8e0204 */
[----:B------:R-:W-:Y:S02]  /*5740*/  @!UP0 UIADD3 UR11, UPT, UPT, UR11, -UR4, URZ ;  /* 0x800000040b0b8290 */ /* 0x000fe4000fffe0ff */
[----:B------:R-:W-:Y:S02]  /*5750*/  UIMAD UR7, UR41, UR8, UR38 ;  /* 0x00000008290772a4 */ /* 0x000fe4000f8e0226 */
[----:B------:R-:W-:Y:S02]  /*5760*/  @!UP0 UIMAD UR6, UR11, UR40, UR5 ;  /* 0x000000280b0682a4 */ /* 0x000fe4000f8e0205 */
[----:B------:R-:W-:Y:S01]  /*5770*/  UIMAD UR4, UR58, UR9, UR37 ;  /* 0x000000093a0472a4 */ /* 0x000fe2000f8e0225 */
[----:B------:R-:W-:Y:S02]  /*5780*/  @!UP0 UMOV UR5, UR10 ;  /* 0x0000000a00058c82 */ /* 0x000fe40008000000 */
[----:B------:R-:W-:Y:S02]  /*5790*/  UIMAD UR38, UR5, UR41, UR7 ;  /* 0x00000029052672a4 */ /* 0x000fe4000f8e0207 */
[----:B------:R-:W-:Y:S11]  /*57a0*/  UIMAD UR37, UR6, UR58, UR4 ;  /* 0x0000003a062572a4 */ /* 0x000ff6000f8e0204 */
[----:B------:R-:W-:Y:S01]  /*57b0*/  @!UPT UIADD3 URZ, UPT, UPT, URZ, URZ, URZ ;  /* 0x000000fffffff290 */ /* 0x000fe2000fffe0ff */
.L_x_89:
[----:B------:R-:W-:Y:S01]  /*57c0*/  UISETP.NE.AND UP0, UPT, UR39, 0x1, UPT ;  /* 0x000000012700788c */ /* 0x000fe2000bf05270 */
[----:B------:R-:W-:Y:S01]  /*57d0*/  R2UR UR11, R59 ;  /* 0x000000003b0b72ca */ /* 0x000fe200000e0000 */
[----:B------:R-:W-:Y:S01]  /*57e0*/  USHF.L.U32 UR50, UR29, 0x6, URZ ;  /* 0x000000061d327899 */ /* 0x000fe200080006ff */
[----:B------:R-:W-:Y:S01]  /*57f0*/  IADD3 R51, PT, PT, R51, 0x1, RZ ;  /* 0x0000000133337810 */ /* 0x000fe20007ffe0ff */
[----:B------:R-:W-:Y:S07]  /*5800*/  USHF.L.U32 UR49, UR32, 0x6, URZ ;  /* 0x0000000620317899 */ /* 0x000fee00080006ff */
[----:B------:R-:W1:Y:S01]  /*5810*/  @!UP0 LDCU.128 UR12, c[0x0][0xb10] ;  /* 0x00016200ff0c87ac */ /* 0x000e620008000c00 */
[----:B------:R-:W2:Y:S01]  /*5820*/  @!UP0 LDCU UR5, c[0x0][0xb0c] ;  /* 0x00016180ff0587ac */ /* 0x000ea20008000800 */
[----:B------:R-:W3:Y:S01]  /*5830*/  @!UP0 LDCU UR10, c[0x0][0xb20] ;  /* 0x00016400ff0a87ac */ /* 0x000ee20008000800 */
[----:B-1----:R-:W-:Y:S02]  /*5840*/  UIMAD.WIDE.U32 UR8, UR38, UR12, URZ ;  /* 0x0000000c260872a5 */ /* 0x002fe4000f8e00ff */
[----:B------:R-:W-:Y:S02]  /*5850*/  UIMAD.WIDE.U32 UR6, UR37, UR15, URZ ;  /* 0x0000000f250672a5 */ /* 0x000fe4000f8e00ff */
[----:B------:R-:W-:Y:S03]  /*5860*/  @!UP0 UISETP.NE.AND UP1, UPT, UR14, 0x1, UPT ;  /* 0x000000010e00888c */ /* 0x000fe6000bf25270 */
[----:B------:R-:W-:Y:S01]  /*5870*/  @!UP0 UMOV UR4, UR9 ;  /* 0x0000000900048c82 */ /* 0x000fe20008000000 */
[----:B--2---:R-:W-:Y:S02]  /*5880*/  @!UP0 UISETP.NE.AND UP2, UPT, UR5, 0x1, UPT ;  /* 0x000000010500888c */ /* 0x004fe4000bf45270 */
[----:B------:R-:W-:Y:S01]  /*5890*/  @!UP0 USHF.R.U32.HI UR4, URZ, UR13, UR4 ;  /* 0x0000000dff048299 */ /* 0x000fe20008011604 */
[----:B------:R-:W-:Y:S02]  /*58a0*/  @!UP0 UMOV UR6, UR7 ;  /* 0x0000000700068c82 */ /* 0x000fe40008000000 */
[----:B---3--:R-:W-:Y:S02]  /*58b0*/  @!UP0 USHF.R.U32.HI UR6, URZ, UR10, UR6 ;  /* 0x0000000aff068299 */ /* 0x008fe40008011606 */
[----:B------:R-:W-:Y:S02]  /*58c0*/  @!UP0 USEL UR7, UR38, UR4, !UP2 ;  /* 0x0000000426078287 */ /* 0x000fe4000d000000 */
[----:B------:R-:W-:Y:S04]  /*58d0*/  @!UP0 USEL UR6, UR37, UR6, !UP1 ;  /* 0x0000000625068287 */ /* 0x000fe8000c800000 */
[----:B------:R-:W-:Y:S02]  /*58e0*/  @!UP0 UIADD3 UR4, UPT, UPT, -UR7, UR6, URZ ;  /* 0x0000000607048290 */ /* 0x000fe4000fffe1ff */
[----:B------:R-:W-:Y:S02]  /*58f0*/  @!UP0 UIADD3 UR6, UPT, UPT, UR7, -UR6, URZ ;  /* 0x8000000607068290 */ /* 0x000fe4000fffe0ff */
[----:B------:R-:W-:Y:S02]  /*5900*/  @!UP0 UIMAD UR38, UR4, UR5, UR38 ;  /* 0x00000005042682a4 */ /* 0x000fe4000f8e0226 */
[----:B------:R-:W-:Y:S02]  /*5910*/  @!UP0 UIMAD UR37, UR6, UR14, UR37 ;  /* 0x0000000e062582a4 */ /* 0x000fe4000f8e0225 */
[----:B------:R-:W-:Y:S09]  /*5920*/  ULOP3.LUT UP0, URZ, UR11, 0x1b0, URZ, 0xc0, !UPT ;  /* 0x000001b00bff7892 */ /* 0x000ff2000f80c0ff */
[----:B------:R-:W-:Y:S05]  /*5930*/  BRA.U !UP0, `(.L_x_90) ;  /* 0x00000001087c7547 */ /* 0x000fea000b800000 */
[----:B------:R-:W1:Y:S01]  /*5940*/  LDCU.64 UR8, c[0x4][0x80] ;  /* 0x01001000ff0877ac */ /* 0x000e620008000a00 */
[----:B------:R-:W-:Y:S01]  /*5950*/  MOV R2, 0x0 ;  /* 0x0000000000027802 */ /* 0x000fe20000000f00 */
[----:B------:R-:W-:Y:S02]  /*5960*/  HFMA2 R12, -RZ, RZ, 0, 5.9604644775390625e-08 ;  /* 0x00000001ff0c7431 */ /* 0x000fe400000001ff */
[----:B------:R-:W-:Y:S01]  /*5970*/  IMAD.MOV.U32 R8, RZ, RZ, 0x70 ;  /* 0x00000070ff087424 */ /* 0x000fe200078e00ff */
[----:B------:R2:W3:Y:S01]  /*5980*/  LDC.64 R14, c[0x4][R2] ;  /* 0x01000000020e7b82 */ /* 0x0004e20000000a00 */
[----:B------:R-:W4:Y:S01]  /*5990*/  LDCU.64 UR6, c[0x4][0x88] ;  /* 0x01001100ff0677ac */ /* 0x000f220008000a00 */
[----:B------:R-:W-:Y:S01]  /*59a0*/  IMAD.MOV.U32 R13, RZ, RZ, RZ ;  /* 0x000000ffff0d7224 */ /* 0x000fe200078e00ff */
[----:B------:R-:W2:Y:S01]  /*59b0*/  LDCU.64 UR4, c[0x4][0x8] ;  /* 0x01000100ff0477ac */ /* 0x000ea20008000a00 */
[----:B-1----:R-:W-:Y:S01]  /*59c0*/  MOV R5, UR9 ;  /* 0x0000000900057c02 */ /* 0x002fe20008000f00 */
[----:B------:R-:W-:Y:S01]  /*59d0*/  IMAD.U32 R4, RZ, RZ, UR8 ;  /* 0x00000008ff047e24 */ /* 0x000fe2000f8e00ff */
[----:B----4-:R-:W-:Y:S01]  /*59e0*/  MOV R7, UR7 ;  /* 0x0000000700077c02 */ /* 0x010fe20008000f00 */
[----:B------:R-:W-:Y:S01]  /*59f0*/  IMAD.U32 R6, RZ, RZ, UR6 ;  /* 0x00000006ff067e24 */ /* 0x000fe2000f8e00ff */
[----:B--2---:R-:W-:Y:S01]  /*5a00*/  MOV R11, UR5 ;  /* 0x00000005000b7c02 */ /* 0x004fe20008000f00 */
[----:B------:R-:W-:Y:S02]  /*5a10*/  IMAD.U32 R10, RZ, RZ, UR4 ;  /* 0x00000004ff0a7e24 */ /* 0x000fe4000f8e00ff */
[----:B------:R-:W-:Y:S07]  /*5a20*/  LEPC R20, `(.L_x_91) ;  /* 0x000000001014794e */ /* 0x000fee0000000000 */
[----:B---3-5:R-:W-:Y:S05]  /*5a30*/  CALL.ABS.NOINC R14 ;  /* 0x000000000e007343 */ /* 0x028fea0003c00000 */
.L_x_91:
[----:B------:R-:W1:Y:S01]  /*5a40*/  LDCU.64 UR8, c[0x4][0x80] ;  /* 0x01001000ff0877ac */ /* 0x000e620008000a00 */
[----:B------:R-:W2:Y:S01]  /*5a50*/  LDC.64 R2, c[0x4][R2] ;  /* 0x0100000002027b82 */ /* 0x000ea20000000a00 */
[----:B------:R-:W-:Y:S02]  /*5a60*/  HFMA2 R12, -RZ, RZ, 0, 5.9604644775390625e-08 ;  /* 0x00000001ff0c7431 */ /* 0x000fe400000001ff */
[----:B------:R-:W-:Y:S02]  /*5a70*/  IMAD.MOV.U32 R8, RZ, RZ, 0x70 ;  /* 0x00000070ff087424 */ /* 0x000fe400078e00ff */
[----:B------:R-:W-:Y:S01]  /*5a80*/  IMAD.MOV.U32 R13, RZ, RZ, RZ ;  /* 0x000000ffff0d7224 */ /* 0x000fe200078e00ff */
[----:B------:R-:W3:Y:S01]  /*5a90*/  LDCU.64 UR6, c[0x4][0x88] ;  /* 0x01001100ff0677ac */ /* 0x000ee20008000a00 */
[----:B------:R-:W4:Y:S01]  /*5aa0*/  LDCU.64 UR4, c[0x4][0x8] ;  /* 0x01000100ff0477ac */ /* 0x000f220008000a00 */
[----:B-1----:R-:W-:Y:S02]  /*5ab0*/  MOV R4, UR8 ;  /* 0x0000000800047c02 */ /* 0x002fe40008000f00 */
[----:B------:R-:W-:Y:S02]  /*5ac0*/  MOV R5, UR9 ;  /* 0x0000000900057c02 */ /* 0x000fe40008000f00 */
[----:B---3--:R-:W-:Y:S01]  /*5ad0*/  MOV R7, UR7 ;  /* 0x0000000700077c02 */ /* 0x008fe20008000f00 */
[----:B------:R-:W-:Y:S01]  /*5ae0*/  IMAD.U32 R6, RZ, RZ, UR6 ;  /* 0x00000006ff067e24 */ /* 0x000fe2000f8e00ff */
[----:B----4-:R-:W-:Y:S01]  /*5af0*/  MOV R11, UR5 ;  /* 0x00000005000b7c02 */ /* 0x010fe20008000f00 */
[----:B------:R-:W-:Y:S02]  /*5b00*/  IMAD.U32 R10, RZ, RZ, UR4 ;  /* 0x00000004ff0a7e24 */ /* 0x000fe4000f8e00ff */
[----:B------:R-:W-:Y:S07]  /*5b10*/  LEPC R20, `(.L_x_90) ;  /* 0x000000001014794e */ /* 0x000fee0000000000 */
[----:B--2---:R-:W-:Y:S05]  /*5b20*/  CALL.ABS.NOINC R2 ;  /* 0x0000000002007343 */ /* 0x004fea0003c00000 */
.L_x_90:
[----:B------:R-:W-:Y:S02]  /*5b30*/  R2UR UR6, R49 ;  /* 0x00000000310672ca */ /* 0x000fe400000e0000 */
[----:B------:R-:W-:Y:S02]  /*5b40*/  R2UR UR5, R57 ;  /* 0x00000000390572ca */ /* 0x000fe400000e0000 */
[----:B------:R-:W-:Y:S02]  /*5b50*/  R2UR UR4, R56 ;  /* 0x00000000380472ca */ /* 0x000fe400000e0000 */
[----:B------:R-:W-:Y:S02]  /*5b60*/  ISETP.NE.U32.AND P4, PT, R42, RZ, PT ;  /* 0x000000ff2a00720c */ /* 0x000fe40003f85070 */
[----:B------:R-:W-:Y:S02]  /*5b70*/  ISETP.NE.U32.AND P2, PT, RZ, UR60, PT ;  /* 0x0000003cff007c0c */ /* 0x000fe4000bf45070 */
[----:B------:R-:W-:Y:S02]  /*5b80*/  ISETP.NE.AND.EX P4, PT, R43, RZ, PT, P4 ;  /* 0x000000ff2b00720c */ /* 0x000fe40003f85340 */
[----:B------:R-:W-:Y:S01]  /*5b90*/  ISETP.NE.AND.EX P2, PT, RZ, UR61, PT, P2 ;  /* 0x0000003dff007c0c */ /* 0x000fe2000bf45320 */
[----:B------:R-:W-:Y:S02]  /*5ba0*/  UISETP.NE.AND UP2, UPT, UR6, URZ, UPT ;  /* 0x000000ff0600728c */ /* 0x000fe4000bf45270 */
[----:B------:R-:W-:Y:S04]  /*5bb0*/  UISETP.NE.U32.AND UP0, UPT, UR5, URZ, UPT ;  /* 0x000000ff0500728c */ /* 0x000fe8000bf05070 */
[----:B------:R-:W-:Y:S01]  /*5bc0*/  UISETP.NE.AND.EX UP1, UPT, UR4, URZ, UPT, UP0 ;  /* 0x000000ff0400728c */ /* 0x000fe2000bf25300 */
[----:B------:R-:W-:Y:S01]  /*5bd0*/  PLOP3.LUT P1, PT, PT, PT, UP2, 0x80, 0x8 ;  /* 0x000000000008781c */ /* 0x000fe20003f2f028 */
[----:B------:R-:W-:Y:S03]  /*5be0*/  UPLOP3.LUT UP0, UPT, UPT, UPT, UPT, 0x40, 0x4 ;  /* 0x000000000004789c */ /* 0x000fe60003f0e870 */
[----:B------:R-:W-:Y:S06]  /*5bf0*/  @UP2 UPLOP3.LUT UP0, UPT, UPT, UPT, UP1, 0x80, 0x8 ;  /* 0x000000000008289c */ /* 0x000fec0003f0f010 */
[----:B------:R-:W-:Y:S01]  /*5c00*/  PLOP3.LUT P0, PT, PT, PT, UP0, 0x80, 0x8 ;  /* 0x000000000008781c */ /* 0x000fe20003f0f008 */
[----:B------:R-:W-:Y:S01]  /*5c10*/  @!UPT UIADD3 URZ, UPT, UPT, URZ, URZ, URZ ;  /* 0x000000fffffff290 */ /* 0x000fe2000fffe0ff */
[----:B------:R-:W-:Y:S11]  /*5c20*/  BRA.U !UP1, `(.L_x_92) ;  /* 0x0000000109407547 */ /* 0x000ff6000b800000 */
[----:B------:R-:W-:Y:S01]  /*5c30*/  UISETP.NE.U32.AND UP0, UPT, UR60, URZ, UPT ;  /* 0x000000ff3c00728c */ /* 0x000fe2000bf05070 */
[----:B------:R-:W-:Y:S01]  /*5c40*/  R2UR UR6, R57 ;  /* 0x00000000390672ca */ /* 0x000fe200000e0000 */
[----:B------:R-:W1:Y:S01]  /*5c50*/  LDCU.64 UR8, c[0x0][0x358] ;  /* 0x00006b00ff0877ac */ /* 0x000e620008000a00 */
[----:B------:R-:W-:Y:S02]  /*5c60*/  HFMA2 R45, -RZ, RZ, 0, 5.9604644775390625e-08 ;  /* 0x00000001ff2d7431 */ /* 0x000fe400000001ff */
[----:B------:R-:W-:Y:S01]  /*5c70*/  IMAD.MOV.U32 R0, RZ, RZ, 0x1 ;  /* 0x00000001ff007424 */ /* 0x000fe200078e00ff */
[----:B------:R-:W-:Y:S06]  /*5c80*/  UISETP.NE.AND.EX UP0, UPT, UR61, URZ, UPT, UP0 ;  /* 0x000000ff3d00728c */ /* 0x000fec000bf05300 */
[----:B------:R-:W-:Y:S05]  /*5c90*/  PLOP3.LUT P3, PT, PT, PT, UP0, 0x80, 0x8 ;  /* 0x000000000008781c */ /* 0x000fea0003f6f008 */
[----:B------:R-:W2:Y:S01]  /*5ca0*/  @UP0 LDCU.64 UR4, c[0x0][0x888] ;  /* 0x00011100ff0407ac */ /* 0x000ea20008000a00 */
[----:B------:R-:W-:Y:S07]  /*5cb0*/  @UP0 UIMAD UR6, UR36, UR6, URZ ;  /* 0x00000006240602a4 */ /* 0x000fee000f8e02ff */
[----:B------:R-:W-:Y:S01]  /*5cc0*/  @!P3 PRMT R45, R0, 0x7610, R45 ;  /* 0x00007610002db816 */ /* 0x000fe2000000002d */
[----:B--2---:R-:W-:Y:S06]  /*5cd0*/  @UP0 UIMAD.WIDE UR4, UR6, 0x4, UR4 ;  /* 0x00000004060408a5 */ /* 0x004fec000f8e0204 */
[----:B-----5:R-:W-:Y:S02]  /*5ce0*/  IMAD.U32 R26, RZ, RZ, UR4 ;  /* 0x00000004ff1a7e24 */ /* 0x020fe4000f8e00ff */
[----:B------:R-:W-:Y:S03]  /*5cf0*/  IMAD.U32 R27, RZ, RZ, UR5 ;  /* 0x00000005ff1b7e24 */ /* 0x000fe6000f8e00ff */
[----:B------:R-:W2:Y:S02]  /*5d00*/  @!UP0 LDCU UR4, c[0x0][0x880] ;  /* 0x00011000ff0487ac */ /* 0x000ea40008000800 */
[----:B-1----:R1:W5:Y:S02]  /*5d10*/  @P3 LDG.E R26, desc[UR8][R26.64] ;  /* 0x000000081a1a3981 */ /* 0x002364000c1e1900 */
[----:B-12---:R-:W-:Y:S02]  /*5d20*/  @!P3 MOV R26, UR4 ;  /* 0x00000004001abc02 */ /* 0x006fe40008000f00 */
.L_x_92:
[----:B------:R-:W-:Y:S05]  /*5d30*/  @!P4 BRA `(.L_x_93) ;  /* 0x000000000024c947 */ /* 0x000fea0003800000 */
[----:B------:R-:W-:Y:S01]  /*5d40*/  ISETP.NE.U32.AND P3, PT, R40, RZ, PT ;  /* 0x000000ff2800720c */ /* 0x000fe20003f65070 */
[----:B------:R-:W1:Y:S03]  /*5d50*/  LDCU.64 UR4, c[0x0][0x358] ;  /* 0x00006b00ff0477ac */ /* 0x000e660008000a00 */
[----:B------:R-:W-:Y:S11]  /*5d60*/  ISETP.NE.AND.EX P3, PT, R41, RZ, PT, P3 ;  /* 0x000000ff2900720c */ /* 0x000ff60003f65330 */
[----:B------:R-:W-:Y:S02]  /*5d70*/  @!UPT UIADD3 URZ, UPT, UPT, URZ, URZ, URZ ;  /* 0x000000fffffff290 */ /* 0x000fe4000fffe0ff */
[----:B------:R-:W2:Y:S01]  /*5d80*/  @P3 LDC.64 R2, c[0x0][0x8a8] ;  /* 0x00022a00ff023b82 */ /* 0x000ea20000000a00 */
[----:B------:R-:W-:Y:S04]  /*5d90*/  @P3 IMAD R0, R42, UR36, RZ ;  /* 0x000000242a003c24 */ /* 0x000fe8000f8e02ff */
[----:B--2---:R-:W-:Y:S05]  /*5da0*/  @P3 IMAD.WIDE R2, R0, 0x4, R2 ;  /* 0x0000000400023825 */ /* 0x004fea00078e0202 */
[----:B-1---5:R1:W5:Y:S02]  /*5db0*/  @P3 LDG.E R24, desc[UR4][R2.64] ;  /* 0x0000000402183981 */ /* 0x022364000c1e1900 */
[----:B-1----:R-:W2:Y:S02]  /*5dc0*/  @!P3 LDC R24, c[0x0][0x8a0] ;  /* 0x00022800ff18bb82 */ /* 0x002ea40000000800 */
.L_x_93:
[----:B-----5:R-:W-:Y:S01]  /*5dd0*/  FSETP.NEU.AND P3, PT, R26, RZ, PT ;  /* 0x000000ff1a00720b */ /* 0x020fe20003f6d000 */
[----:B------:R-:W-:Y:S01]  /*5de0*/  IMAD.U32 R2, RZ, RZ, UR46 ;  /* 0x0000002eff027e24 */ /* 0x000fe2000f8e00ff */
[----:B------:R-:W-:Y:S01]  /*5df0*/  SEL R5, RZ, 0xffffffff, P2 ;  /* 0xffffffffff057807 */ /* 0x000fe20001000000 */
[----:B------:R-:W-:Y:S01]  /*5e00*/  ULOP3.LUT UR4, UR55, 0x1, URZ, 0x3c, !UPT ;  /* 0x0000000137047892 */ /* 0x000fe2000f8e3cff */
[----:B------:R-:W-:Y:S01]  /*5e10*/  @P1 LOP3.LUT P2, RZ, R45, 0xff, RZ, 0xc0, !PT ;  /* 0x000000ff2dff1812 */ /* 0x000fe2000784c0ff */
[----:B------:R-:W-:Y:S01]  /*5e20*/  BSSY B1, `(.L_x_94) ;  /* 0x000003d000017945 */ /* 0x000fe20003800000 */
[----:B------:R-:W-:Y:S01]  /*5e30*/  @P1 SEL R0, RZ, 0xffffffff, P3 ;  /* 0xffffffffff001807 */ /* 0x000fe20001800000 */
[----:B------:R-:W-:Y:S01]  /*5e40*/  IMAD.MOV.U32 R65, RZ, RZ, 0x1 ;  /* 0x00000001ff417424 */ /* 0x000fe200078e00ff */
[----:B------:R-:W-:Y:S01]  /*5e50*/  LEA R2, R2, UR44, 0x3 ;  /* 0x0000002c02027c11 */ /* 0x000fe2000f8e18ff */
[----:B------:R-:W-:Y:S01]  /*5e60*/  IMAD.U32 R63, RZ, RZ, UR4 ;  /* 0x00000004ff3f7e24 */ /* 0x000fe2000f8e00ff */
[----:B------:R-:W-:Y:S01]  /*5e70*/  @P0 SEL R0, R5, R0, !P2 ;  /* 0x0000000005000207 */ /* 0x000fe20005000000 */
[----:B------:R-:W-:Y:S01]  /*5e80*/  IMAD.U32 R64, RZ, RZ, UR46 ;  /* 0x0000002eff407e24 */ /* 0x000fe2000f8e00ff */
[----:B------:R-:W-:Y:S02]  /*5e90*/  LEA R27, R22, UR44, 0x3 ;  /* 0x0000002c161b7c11 */ /* 0x000fe4000f8e18ff */
[----:B------:R-:W-:Y:S02]  /*5ea0*/  CS2R R38, SRZ ;  /* 0x0000000000267805 */ /* 0x000fe4000001ff00 */
[----:B------:R-:W-:Y:S02]  /*5eb0*/  @P1 LOP3.LUT R0, R0, 0x1, RZ, 0xc0, !PT ;  /* 0x0000000100001812 */ /* 0x000fe400078ec0ff */
[----:B------:R-:W-:Y:S02]  /*5ec0*/  CS2R R36, SRZ ;  /* 0x0000000000247805 */ /* 0x000fe4000001ff00 */
[----:B------:R-:W-:Y:S02]  /*5ed0*/  SHF.L.U32 R3, R53, 0x1f, RZ ;  /* 0x0000001f35037819 */ /* 0x000fe400000006ff */
[----:B------:R-:W-:Y:S02]  /*5ee0*/  CS2R R30, SRZ ;  /* 0x00000000001e7805 */ /* 0x000fe4000001ff00 */
[----:B------:R-:W-:Y:S02]  /*5ef0*/  ISETP.NE.U32.OR P5, PT, R0, 0x1, !P1 ;  /* 0x000000010000780c */ /* 0x000fe40004fa5470 */
[----:B------:R-:W-:Y:S02]  /*5f00*/  CS2R R28, SRZ ;  /* 0x00000000001c7805 */ /* 0x000fe4000001ff00 */
[----:B------:R-:W-:Y:S02]  /*5f10*/  PLOP3.LUT P2, PT, PT, PT, UP1, 0x80, 0x8 ;  /* 0x000000000008781c */ /* 0x000fe40003f4f018 */
[----:B------:R-:W-:Y:S02]  /*5f20*/  LEA.HI R25, R22, R22, RZ, 0x1 ;  /* 0x0000001616197211 */ /* 0x000fe400078f08ff */
[----:B------:R-:W-:Y:S02]  /*5f30*/  LOP3.LUT P4, R50, R45, 0xff, RZ, 0xc0, !PT ;  /* 0x000000ff2d327812 */ /* 0x000fe4000788c0ff */
[----:B------:R-:W-:Y:S02]  /*5f40*/  SEL R4, RZ, 0xffffffff, P3 ;  /* 0xffffffffff047807 */ /* 0x000fe40001800000 */
[----:B------:R-:W-:Y:S02]  /*5f50*/  P2R R61, PR, RZ, 0x20 ;  /* 0x00000020ff3d7803 */ /* 0x000fe40000000000 */
[----:B------:R-:W-:Y:S03]  /*5f60*/  @P5 SHF.L.U32 R0, R63, 0x1f, RZ ;  /* 0x0000001f3f005819 */ /* 0x000fe600000006ff */
[----:B------:R-:W-:Y:S01]  /*5f70*/  @P2 SEL R4, R5, R4, !P4 ;  /* 0x0000000405042207 */ /* 0x000fe20006000000 */
[----:B------:R1:W3:Y:S03]  /*5f80*/  @P5 SYNCS.PHASECHK.TRANS64.TRYWAIT P1, [R2+URZ+0x50], R0 ;  /* 0x00005000020055a7 */ /* 0x0002e600080211ff */
[----:B------:R-:W-:Y:S04]  /*5f90*/  LOP3.LUT R4, R4, 0x1, RZ, 0xc0, !PT ;  /* 0x0000000104047812 */ /* 0x000fe800078ec0ff */
[----:B------:R-:W-:Y:S04]  /*5fa0*/  ISETP.NE.U32.AND P2, PT, R4, 0x1, PT ;  /* 0x000000010400780c */ /* 0x000fe80003f45070 */
[----:B------:R-:W-:Y:S01]  /*5fb0*/  P2R R66, PR, RZ, 0x4 ;  /* 0x00000004ff427803 */ /* 0x000fe20000000000 */
[----:B------:R4:W2:Y:S01]  /*5fc0*/  SYNCS.PHASECHK.TRANS64.TRYWAIT P0, [R27+URZ+0xb0], R3 ;  /* 0x0000b0031b0075a7 */ /* 0x0008a200080011ff */
[C---:B-1----:R-:W-:Y:S01]  /*5fd0*/  IMAD.SHL.U32 R0, R25.reuse, 0x20, RZ ;  /* 0x0000002019007824 */ /* 0x042fe200078e00ff */
[----:B------:R-:W-:Y:S04]  /*5fe0*/  LOP3.LUT R25, R25, 0xffe, RZ, 0xc0, !PT ;  /* 0x00000ffe19197812 */ /* 0x000fe800078ec0ff */
[----:B------:R-:W-:Y:S01]  /*5ff0*/  LOP3.LUT R0, R0, 0xffffffc0, RZ, 0xc0, !PT ;  /* 0xffffffc000007812 */ /* 0x000fe200078ec0ff */
[----:B------:R-:W-:Y:S04]  /*6000*/  IMAD.IADD R25, R22, 0x1, -R25 ;  /* 0x0000000116197824 */ /* 0x000fe800078e0a19 */
[----:B------:R-:W-:Y:S04]  /*6010*/  IMAD.IADD R0, R23, 0x1, R0 ;  /* 0x0000000117007824 */ /* 0x000fe800078e0200 */
[----:B------:R-:W-:Y:S01]  /*6020*/  IMAD R25, R25, 0x100000, R0 ;  /* 0x0010000019197824 */ /* 0x000fe200078e0200 */
[----:B---3--:R-:W-:Y:S01]  /*6030*/  @P5 SEL R65, RZ, 0x1, !P1 ;  /* 0x00000001ff415807 */ /* 0x008fe20004800000 */
[----:B----4-:R-:W-:Y:S06]  /*6040*/  @!P5 BRA `(.L_x_95) ;  /* 0x000000000068d947 */ /* 0x010fec0003800000 */
[----:B------:R-:W-:Y:S01]  /*6050*/  HFMA2 R31, -RZ, RZ, 0, 0 ;  /* 0x00000000ff1f7431 */ /* 0x000fe200000001ff */
[----:B------:R-:W-:Y:S01]  /*6060*/  ISETP.NE.AND P1, PT, R65, RZ, PT ;  /* 0x000000ff4100720c */ /* 0x000fe20003f25270 */
[----:B------:R-:W-:Y:S01]  /*6070*/  IMAD.U32 R0, RZ, RZ, UR46 ;  /* 0x0000002eff007e24 */ /* 0x000fe2000f8e00ff */
[----:B------:R-:W-:Y:S11]  /*6080*/  BSSY B0, `(.L_x_96) ;  /* 0x0000005000007945 */ /* 0x000ff60003800000 */
[----:B------:R-:W-:Y:S05]  /*6090*/  @P1 BRA `(.L_x_97) ;  /* 0x00000000000c1947 */ /* 0x000fea0003800000 */
[----:B------:R-:W-:Y:S04]  /*60a0*/  SHF.L.U32 R4, R63, 0x1f, RZ ;  /* 0x0000001f3f047819 */ /* 0x000fe800000006ff */
[----:B------:R-:W1:Y:S02]  /*60b0*/  SYNCS.PHASECHK.TRANS64.TRYWAIT P1, [R2+URZ+0x50], R4 ;  /* 0x00005004020075a7 */ /* 0x000e6400080211ff */
[----:B-1----:R-:W-:Y:S05]  /*60c0*/  @!P1 BRA `(.L_x_98) ;  /* 0x0000001c00cc9947 */ /* 0x002fea0003800000 */
.L_x_97:
[----:B------:R-:W-:Y:S05]  /*60d0*/  BSYNC B0 ;  /* 0x0000000000007941 */ /* 0x000fea0003800000 */
.L_x_96:
[----:B------:R-:W-:Y:S01]  /*60e0*/  ISETP.NE.AND P1, PT, R66, RZ, PT ;  /* 0x000000ff4200720c */ /* 0x000fe20003f25270 */
[----:B------:R-:W-:Y:S01]  /*60f0*/  IMAD.MOV.U32 R30, RZ, RZ, RZ ;  /* 0x000000ffff1e7224 */ /* 0x000fe200078e00ff */
[----:B------:R-:W-:Y:S02]  /*6100*/  CS2R R28, SRZ ;  /* 0x00000000001c7805 */ /* 0x000fe4000001ff00 */
[----:B------:R-:W-:Y:S02]  /*6110*/  CS2R R38, SRZ ;  /* 0x0000000000267805 */ /* 0x000fe4000001ff00 */
[----:B------:R-:W-:Y:S07]  /*6120*/  CS2R R36, SRZ ;  /* 0x0000000000247805 */ /* 0x000fee000001ff00 */
[----:B-1----:R-:W-:Y:S01]  /*6130*/  @P1 IMAD R2, R0, 0x800, R44 ;  /* 0x0000080000021824 */ /* 0x002fe200078e022c */
[----:B------:R-:W-:Y:S05]  /*6140*/  @P1 WARPSYNC.ALL ;  /* 0x0000000000001948 */ /* 0x000fea0003800000 */
[----:B------:R-:W-:Y:S01]  /*6150*/  @P1 LEA R2, R2, UR44, 0x1 ;  /* 0x0000002c02021c11 */ /* 0x000fe2000f8e08ff */
[----:B------:R-:W-:Y:S04]  /*6160*/  UIADD3 UR4, UPT, UPT, UR46, 0x1, URZ ;  /* 0x000000012e047890 */ /* 0x000fe8000fffe0ff */
[----:B------:R1:W3:Y:S01]  /*6170*/  @P1 LDSM.16.M88.4 R28, [R2+0x200] ;  /* 0x00020000021c183b */ /* 0x0002e20000000200 */
[----:B------:R-:W-:Y:S01]  /*6180*/  UISETP.NE.AND UP0, UPT, UR4, 0x3, UPT ;  /* 0x000000030400788c */ /* 0x000fe2000bf05270 */
[----:B------:R-:W-:Y:S03]  /*6190*/  @P1 IMAD R0, R54, 0x2, R2 ;  /* 0x0000000236001824 */ /* 0x000fe600078e0202 */
[----:B------:R-:W-:Y:S02]  /*61a0*/  USEL UR5, URZ, 0x1, UP0 ;  /* 0x00000001ff057887 */ /* 0x000fe40008000000 */
[----:B------:R1:W4:Y:S01]  /*61b0*/  @P1 LDSM.16.M88.4 R36, [R0+0x200] ;  /* 0x000200000024183b */ /* 0x0003220000000200 */
[----:B------:R-:W-:Y:S03]  /*61c0*/  USEL UR4, UR4, URZ, UP0 ;  /* 0x000000ff04047287 */ /* 0x000fe60008000000 */
[----:B------:R-:W-:Y:S03]  /*61d0*/  LOP3.LUT R63, R63, UR5, RZ, 0x3c, !PT ;  /* 0x000000053f3f7c12 */ /* 0x000fe6000f8e3cff */
[----:B------:R-:W-:Y:S02]  /*61e0*/  IMAD.U32 R64, RZ, RZ, UR4 ;  /* 0x00000004ff407e24 */ /* 0x000fe4000f8e00ff */
.L_x_95:
[----:B------:R-:W-:Y:S05]  /*61f0*/  BSYNC B1 ;  /* 0x0000000000017941 */ /* 0x000fea0003800000 */
.L_x_94:
[----:B-1----:R-:W-:Y:S04]  /*6200*/  SHF.R.U32.HI R0, RZ, 0x15, R25 ;  /* 0x00000015ff007819 */ /* 0x002fe80000011619 */
[----:B------:R-:W-:Y:S01]  /*6210*/  LOP3.LUT P1, RZ, R0, 0x3, R46, 0x48, !PT ;  /* 0x0000000300ff7812 */ /* 0x000fe2000782482e */
[----:B------:R-:W-:Y:S01]  /*6220*/  @!UPT UIADD3 URZ, UPT, UPT, URZ, URZ, URZ ;  /* 0x000000fffffff290 */ /* 0x000fe2000fffe0ff */
[----:B--2---:R-:W-:Y:S11]  /*6230*/  @P0 BRA `(.L_x_99) ;  /* 0x0000000000080947 */ /* 0x004ff60003800000 */
[----:B------:R-:W1:Y:S02]  /*6240*/  SYNCS.PHASECHK.TRANS64.TRYWAIT P0, [R27+URZ+0xb0], R3 ;  /* 0x0000b0031b0075a7 */ /* 0x000e6400080011ff */
[----:B-1----:R-:W-:Y:S05]  /*6250*/  @!P0 BRA `(.L_x_100) ;  /* 0x0000001c007c8947 */ /* 0x002fea0003800000 */
.L_x_99:
[----:B------:R-:W-:Y:S05]  /*6260*/  @!P1 BRA `(.L_x_101) ;  /* 0x0000000000409947 */ /* 0x000fea0003800000 */
[----:B------:R-:W2:Y:S01]  /*6270*/  LDCU.64 UR8, c[0x4][0x70] ;  /* 0x01000e00ff0877ac */ /* 0x000ea20008000a00 */
[----:B-1----:R-:W-:Y:S01]  /*6280*/  MOV R3, 0x0 ;  /* 0x0000000000037802 */ /* 0x002fe20000000f00 */
[----:B------:R-:W-:Y:S02]  /*6290*/  HFMA2 R12, -RZ, RZ, 0, 5.9604644775390625e-08 ;  /* 0x00000001ff0c7431 */ /* 0x000fe400000001ff */
[----:B------:R-:W-:Y:S02]  /*62a0*/  IMAD.MOV.U32 R8, RZ, RZ, 0x192 ;  /* 0x00000192ff087424 */ /* 0x000fe400078e00ff */
[----:B------:R-:W-:Y:S01]  /*62b0*/  IMAD.MOV.U32 R13, RZ, RZ, RZ ;  /* 0x000000ffff0d7224 */ /* 0x000fe200078e00ff */
[----:B------:R-:W1:Y:S01]  /*62c0*/  LDCU.64 UR6, c[0x4][0x78] ;  /* 0x01000f00ff0677ac */ /* 0x000e620008000a00 */
[----:B------:R-:W3:Y:S01]  /*62d0*/  LDC.64 R2, c[0x4][R3] ;  /* 0x0100000003027b82 */ /* 0x000ee20000000a00 */
[----:B------:R-:W5:Y:S01]  /*62e0*/  LDCU.64 UR4, c[0x4][0x10] ;  /* 0x01000200ff0477ac */ /* 0x000f620008000a00 */
[----:B--2---:R-:W-:Y:S01]  /*62f0*/  MOV R5, UR9 ;  /* 0x0000000900057c02 */ /* 0x004fe20008000f00 */
[----:B------:R-:W-:Y:S01]  /*6300*/  IMAD.U32 R4, RZ, RZ, UR8 ;  /* 0x00000008ff047e24 */ /* 0x000fe2000f8e00ff */
[----:B-1----:R-:W-:Y:S01]  /*6310*/  MOV R7, UR7 ;  /* 0x0000000700077c02 */ /* 0x002fe20008000f00 */
[----:B------:R-:W-:Y:S01]  /*6320*/  IMAD.U32 R6, RZ, RZ, UR6 ;  /* 0x00000006ff067e24 */ /* 0x000fe2000f8e00ff */
[----:B-----5:R-:W-:Y:S01]  /*6330*/  MOV R11, UR5 ;  /* 0x00000005000b7c02 */ /* 0x020fe20008000f00 */
[----:B------:R-:W-:Y:S02]  /*6340*/  IMAD.U32 R10, RZ, RZ, UR4 ;  /* 0x00000004ff0a7e24 */ /* 0x000fe4000f8e00ff */
[----:B------:R-:W-:Y:S07]  /*6350*/  LEPC R20, `(.L_x_101) ;  /* 0x000000001014794e */ /* 0x000fee0000000000 */
[----:B---34-:R-:W-:Y:S05]  /*6360*/  CALL.ABS.NOINC R2 ;  /* 0x0000000002007343 */ /* 0x018fea0003c00000 */
.L_x_101:
[----:B-1-3--:R-:W-:Y:S01]  /*6370*/  SHF.L.U32 R3, R28, 0x10, RZ ;  /* 0x000000101c037819 */ /* 0x00afe200000006ff */
[----:B------:R-:W-:Y:S05]  /*6380*/  WARPSYNC.ALL ;  /* 0x0000000000007948 */ /* 0x000fea0003800000 */
[----:B------:R-:W-:Y:S01]  /*6390*/  R2UR UR4, R25 ;  /* 0x00000000190472ca */ /* 0x000fe200000e0000 */
[----:B------:R-:W-:Y:S01]  /*63a0*/  BSSY.RECONVERGENT B0, `(.L_x_102) ;  /* 0x0000051000007945 */ /* 0x000fe20003800200 */
[----:B------:R-:W-:Y:S02]  /*63b0*/  SHF.L.U32 R20, R30, 0x10, RZ ;  /* 0x000000101e147819 */ /* 0x000fe400000006ff */
[----:B------:R-:W-:Y:S02]  /*63c0*/  SHF.L.U32 R62, R54, 0x1, RZ ;  /* 0x00000001363e7819 */ /* 0x000fe400000006ff */
[----:B------:R-:W-:Y:S07]  /*63d0*/  ISETP.NE.AND P0, PT, R55, RZ, PT ;  /* 0x000000ff3700720c */ /* 0x000fee0003f05270 */
[----:B------:R-:W1:Y:S02]  /*63e0*/  LDTM.16dp256bit.x4 R4, tmem[UR4] ;  /* 0x00000004000479ee */ /* 0x000e640008120000 */
[----:B-1----:R-:W-:Y:S01]  /*63f0*/  FMUL R0, R24, R4 ;  /* 0x0000000418007220 */ /* 0x002fe20000400000 */
[----:B------:R-:W-:Y:S01]  /*6400*/  LOP3.LUT R4, R28, 0xffff0000, RZ, 0xc0, !PT ;  /* 0xffff00001c047812 */ /* 0x000fe200078ec0ff */
[----:B------:R-:W-:Y:S01]  /*6410*/  FMUL R2, R24, R5 ;  /* 0x0000000518027220 */ /* 0x000fe20000400000 */
[C---:B------:R-:W-:Y:S01]  /*6420*/  SHF.L.U32 R5, R29.reuse, 0x10, RZ ;  /* 0x000000101d057819 */ /* 0x040fe200000006ff */
[----:B------:R-:W-:Y:S01]  /*6430*/  FFMA R0, R26, R3, R0 ;  /* 0x000000031a007223 */ /* 0x000fe20000000000 */
[----:B------:R-:W-:Y:S01]  /*6440*/  FMUL R3, R24, R6 ;  /* 0x0000000618037220 */ /* 0x000fe20000400000 */
[----:B------:R-:W-:Y:S01]  /*6450*/  LOP3.LUT R6, R29, 0xffff0000, RZ, 0xc0, !PT ;  /* 0xffff00001d067812 */ /* 0x000fe200078ec0ff */
[----:B------:R-:W-:Y:S01]  /*6460*/  FFMA R2, R26, R4, R2 ;  /* 0x000000041a027223 */ /* 0x000fe20000000002 */
[----:B------:R-:W-:Y:S01]  /*6470*/  FMUL R7, R24, R7 ;  /* 0x0000000718077220 */ /* 0x000fe20000400000 */
[----:B------:R-:W-:Y:S01]  /*6480*/  FFMA R3, R26, R5, R3 ;  /* 0x000000051a037223 */ /* 0x000fe20000000003 */
[C---:B------:R-:W-:Y:S01]  /*6490*/  FMUL R4, R24.reuse, R8 ;  /* 0x0000000818047220 */ /* 0x040fe20000400000 */
[----:B------:R-:W-:Y:S01]  /*64a0*/  FMUL R5, R24, R9 ;  /* 0x0000000918057220 */ /* 0x000fe20000400000 */
[----:B------:R-:W-:Y:S01]  /*64b0*/  F2FP.BF16.F32.PACK_AB R32, R2, R0 ;  /* 0x000000000220723e */ /* 0x000fe200000010ff */
[----:B------:R-:W-:Y:S01]  /*64c0*/  FFMA R7, R26, R6, R7 ;  /* 0x000000061a077223 */ /* 0x000fe20000000007 */
[----:B------:R-:W-:Y:S01]  /*64d0*/  LOP3.LUT R0, R30, 0xffff0000, RZ, 0xc0, !PT ;  /* 0xffff00001e007812 */ /* 0x000fe200078ec0ff */
[----:B------:R-:W-:Y:S01]  /*64e0*/  FFMA R4, R26, R20, R4 ;  /* 0x000000141a047223 */ /* 0x000fe20000000004 */
[----:B------:R-:W-:Y:S01]  /*64f0*/  SHF.L.U32 R2, R31, 0x10, RZ ;  /* 0x000000101f027819 */ /* 0x000fe200000006ff */
[----:B------:R-:W-:Y:S01]  /*6500*/  FMUL R6, R24, R10 ;  /* 0x0000000a18067220 */ /* 0x000fe20000400000 */
[----:B------:R-:W-:Y:S01]  /*6510*/  F2FP.BF16.F32.PACK_AB R33, R7, R3 ;  /* 0x000000030721723e */ /* 0x000fe200000010ff */
[C---:B------:R-:W-:Y:S01]  /*6520*/  FFMA R5, R26.reuse, R0, R5 ;  /* 0x000000001a057223 */ /* 0x040fe20000000005 */
[----:B------:R-:W-:Y:S01]  /*6530*/  LOP3.LUT R3, R31, 0xffff0000, RZ, 0xc0, !PT ;  /* 0xffff00001f037812 */ /* 0x000fe200078ec0ff */
[----:B------:R-:W-:Y:S01]  /*6540*/  FFMA R6, R26, R2, R6 ;  /* 0x000000021a067223 */ /* 0x000fe20000000006 */
[----:B----4-:R-:W-:Y:S01]  /*6550*/  SHF.L.U32 R7, R36, 0x10, RZ ;  /* 0x0000001024077819 */ /* 0x010fe200000006ff */
[----:B------:R-:W-:Y:S01]  /*6560*/  FMUL R11, R24, R11 ;  /* 0x0000000b180b7220 */ /* 0x000fe20000400000 */
[----:B------:R-:W-:Y:S01]  /*6570*/  LOP3.LUT R0, R36, 0xffff0000, RZ, 0xc0, !PT ;  /* 0xffff000024007812 */ /* 0x000fe200078ec0ff */
[C---:B------:R-:W-:Y:S01]  /*6580*/  FMUL R8, R24.reuse, R12 ;  /* 0x0000000c18087220 */ /* 0x040fe20000400000 */
[----:B------:R-:W-:Y:S01]  /*6590*/  SHF.L.U32 R2, R37, 0x10, RZ ;  /* 0x0000001025027819 */ /* 0x000fe200000006ff */
[----:B------:R-:W-:Y:S01]  /*65a0*/  FMUL R9, R24, R13 ;  /* 0x0000000d18097220 */ /* 0x000fe20000400000 */
[----:B------:R-:W-:Y:S01]  /*65b0*/  F2FP.BF16.F32.PACK_AB R34, R5, R4 ;  /* 0x000000040522723e */ /* 0x000fe200000010ff */
[C---:B------:R-:W-:Y:S01]  /*65c0*/  FFMA R11, R26.reuse, R3, R11 ;  /* 0x000000031a0b7223 */ /* 0x040fe2000000000b */
[----:B------:R-:W-:Y:S01]  /*65d0*/  MOV R5, UR46 ;  /* 0x0000002e00057c02 */ /* 0x000fe20008000f00 */
[C---:B------:R-:W-:Y:S01]  /*65e0*/  FFMA R8, R26.reuse, R7, R8 ;  /* 0x000000071a087223 */ /* 0x040fe20000000008 */
[----:B------:R-:W-:Y:S01]  /*65f0*/  SHF.L.U32 R3, R39, 0x10, RZ ;  /* 0x0000001027037819 */ /* 0x000fe200000006ff */
[----:B------:R-:W-:Y:S01]  /*6600*/  FFMA R9, R26, R0, R9 ;  /* 0x000000001a097223 */ /* 0x000fe20000000009 */
[----:B------:R-:W-:Y:S01]  /*6610*/  LOP3.LUT R0, R37, 0xffff0000, RZ, 0xc0, !PT ;  /* 0xffff000025007812 */ /* 0x000fe200078ec0ff */
[C---:B------:R-:W-:Y:S01]  /*6620*/  FMUL R10, R24.reuse, R14 ;  /* 0x0000000e180a7220 */ /* 0x040fe20000400000 */
[----:B------:R-:W-:Y:S01]  /*6630*/  LOP3.LUT R4, R39, 0xffff0000, RZ, 0xc0, !PT ;  /* 0xffff000027047812 */ /* 0x000fe200078ec0ff */
[C---:B------:R-:W-:Y:S01]  /*6640*/  FMUL R15, R24.reuse, R15 ;  /* 0x0000000f180f7220 */ /* 0x040fe20000400000 */
[----:B------:R-:W-:Y:S01]  /*6650*/  FMUL R12, R24, R16 ;  /* 0x00000010180c7220 */ /* 0x000fe20000400000 */
[----:B------:R-:W-:Y:S01]  /*6660*/  FFMA R10, R26, R2, R10 ;  /* 0x000000021a0a7223 */ /* 0x000fe2000000000a */
[----:B------:R-:W-:Y:S01]  /*6670*/  LOP3.LUT R2, R38, 0xffff0000, RZ, 0xc0, !PT ;  /* 0xffff000026027812 */ /* 0x000fe200078ec0ff */
[----:B------:R-:W-:Y:S01]  /*6680*/  FFMA R15, R26, R0, R15 ;  /* 0x000000001a0f7223 */ /* 0x000fe2000000000f */
[----:B------:R-:W-:Y:S01]  /*6690*/  SHF.L.U32 R0, R38, 0x10, RZ ;  /* 0x0000001026007819 */ /* 0x000fe200000006ff */
[C---:B------:R-:W-:Y:S01]  /*66a0*/  FMUL R13, R24.reuse, R17 ;  /* 0x00000011180d7220 */ /* 0x040fe20000400000 */
[C---:B------:R-:W-:Y:S01]  /*66b0*/  FMUL R14, R24.reuse, R18 ;  /* 0x00000012180e7220 */ /* 0x040fe20000400000 */
[----:B------:R-:W-:Y:S01]  /*66c0*/  FMUL R19, R24, R19 ;  /* 0x0000001318137220 */ /* 0x000fe20000400000 */
[----:B------:R-:W-:Y:S01]  /*66d0*/  LEA R5, R5, R44, 0xb ;  /* 0x0000002c05057211 */ /* 0x000fe200078e58ff */
[C---:B------:R-:W-:Y:S01]  /*66e0*/  FFMA R12, R26.reuse, R0, R12 ;  /* 0x000000001a0c7223 */ /* 0x040fe2000000000c */
[C---:B------:R-:W-:Y:S01]  /*66f0*/  FFMA R13, R26.reuse, R2, R13 ;  /* 0x000000021a0d7223 */ /* 0x040fe2000000000d */
[C---:B------:R-:W-:Y:S01]  /*6700*/  FFMA R14, R26.reuse, R3, R14 ;  /* 0x000000031a0e7223 */ /* 0x040fe2000000000e */
[----:B------:R-:W-:Y:S01]  /*6710*/  FFMA R19, R26, R4, R19 ;  /* 0x000000041a137223 */ /* 0x000fe20000000013 */
[----:B------:R-:W-:Y:S02]  /*6720*/  F2FP.BF16.F32.PACK_AB R35, R11, R6 ;  /* 0x000000060b23723e */ /* 0x000fe400000010ff */
[----:B------:R-:W-:Y:S02]  /*6730*/  LEA R5, R5, UR44, 0x1 ;  /* 0x0000002c05057c11 */ /* 0x000fe4000f8e08ff */
[----:B------:R-:W-:Y:S02]  /*6740*/  F2FP.BF16.F32.PACK_AB R8, R9, R8 ;  /* 0x000000080908723e */ /* 0x000fe400000010ff */
[----:B------:R-:W-:Y:S01]  /*6750*/  F2FP.BF16.F32.PACK_AB R9, R15, R10 ;  /* 0x0000000a0f09723e */ /* 0x000fe200000010ff */
[----:B------:R1:W-:Y:S01]  /*6760*/  STSM.16.M88.4 [R5+0x200], R32 ;  /* 0x0002002005007844 */ /* 0x0003e20000000200 */
[----:B------:R-:W-:Y:S02]  /*6770*/  F2FP.BF16.F32.PACK_AB R10, R13, R12 ;  /* 0x0000000c0d0a723e */ /* 0x000fe400000010ff */
[----:B------:R-:W-:Y:S02]  /*6780*/  F2FP.BF16.F32.PACK_AB R11, R19, R14 ;  /* 0x0000000e130b723e */ /* 0x000fe400000010ff */
[----:B------:R-:W-:Y:S05]  /*6790*/  IADD3 R0, PT, PT, R62, 0x200, R5 ;  /* 0x000002003e007810 */ /* 0x000fea0007ffe005 */
[----:B------:R1:W-:Y:S01]  /*67a0*/  STSM.16.M88.4 [R0], R8 ;  /* 0x0000000800007844 */ /* 0x0003e20000000200 */
[----:B------:R-:W-:Y:S01]  /*67b0*/  @!PT LDS RZ, [RZ] ;  /* 0x00000000fffff984 */ /* 0x000fe20000000800 */
[----:B------:R-:W-:Y:S01]  /*67c0*/  @!PT LDS RZ, [RZ] ;  /* 0x00000000fffff984 */ /* 0x000fe20000000800 */
[----:B------:R-:W-:Y:S01]  /*67d0*/  @!PT LDS RZ, [RZ] ;  /* 0x00000000fffff984 */ /* 0x000fe20000000800 */
[----:B------:R-:W-:Y:S01]  /*67e0*/  @!PT LDS RZ, [RZ] ;  /* 0x00000000fffff984 */ /* 0x000fe20000000800 */
[----:B------:R2:W-:Y:S07]  /*67f0*/  MEMBAR.ALL.CTA ;  /* 0x0000000000007992 */ /* 0x0005ee0000008000 */
[----:B--2---:R-:W2:Y:S02]  /*6800*/  FENCE.VIEW.ASYNC.S ;  /* 0x00000000000073c6 */ /* 0x004ea40000000000 */
[----:B--2---:R-:W-:Y:S06]  /*6810*/  BAR.SYNC.DEFER_BLOCKING 0x1, 0x80 ;  /* 0x0042000000007b1d */ /* 0x004fec0000010000 */
[----:B------:R-:W-:Y:S05]  /*6820*/  @P0 BRA `(.L_x_103) ;  /* 0x0000000000200947 */ /* 0x000fea0003800000 */
[----:B------:R-:W2:Y:S01]  /*6830*/  LDCU.64 UR6, c[0x0][0x348] ;  /* 0x00006900ff0677ac */ /* 0x000ea20008000a00 */
[----:B------:R-:W-:Y:S01]  /*6840*/  ULEA UR5, UR46, UR44, 0xc ;  /* 0x0000002c2e057291 */ /* 0x000fe2000f8e60ff */
[----:B------:R-:W-:Y:S03]  /*6850*/  UMOV UR51, UR36 ;  /* 0x0000002400337c82 */ /* 0x000fe60008000000 */
[----:B------:R-:W-:Y:S02]  /*6860*/  UIADD3 UR48, UPT, UPT, UR5, 0x200, URZ ;  /* 0x0000020005307890 */ /* 0x000fe4000fffe0ff */
[----:B--2---:R-:W-:Y:S04]  /*6870*/  UIADD3 UR4, UP0, UPT, UR6, 0x680, URZ ;  /* 0x0000068006047890 */ /* 0x004fe8000ff1e0ff */
[----:B------:R-:W-:Y:S09]  /*6880*/  UIADD3.X UR5, UPT, UPT, URZ, UR7, URZ, UP0, !UPT ;  /* 0x00000007ff057290 */ /* 0x000ff200087fe4ff */
[----:B------:R2:W-:Y:S02]  /*6890*/  UTMASTG.3D [UR48], [UR4] ;  /* 0x00000030040073b5 */ /* 0x0005e40008010000 */
[----:B--2---:R0:W-:Y:S02]  /*68a0*/  UTMACMDFLUSH ;  /* 0x00000000000079b7 */ /* 0x0041e40000000000 */
.L_x_103:
[----:B------:R-:W-:Y:S05]  /*68b0*/  BSYNC.RECONVERGENT B0 ;  /* 0x0000000000007941 */ /* 0x000fea0003800200 */
.L_x_102:
[----:B------:R-:W-:Y:S01]  /*68c0*/  UIADD3 UR47, UPT, UPT, UR46, 0x1, URZ ;  /* 0x000000012e2f7890 */ /* 0x000fe2000fffe0ff */
[----:B------:R-:W-:Y:S03]  /*68d0*/  BSSY.RECONVERGENT B0, `(.L_x_104) ;  /* 0x0000005000007945 */ /* 0x000fe60003800200 */
[----:B------:R-:W-:Y:S04]  /*68e0*/  UISETP.NE.AND UP0, UPT, UR47, 0x3, UPT ;  /* 0x000000032f00788c */ /* 0x000fe8000bf05270 */
[----:B------:R-:W-:Y:S01]  /*68f0*/  USEL UR45, UR47, URZ, UP0 ;  /* 0x000000ff2f2d7287 */ /* 0x000fe20008000000 */
[----:B------:R-:W-:Y:S11]  /*6900*/  @P0 BRA `(.L_x_105) ;  /* 0x0000000000040947 */ /* 0x000ff60003800000 */
[----:B------:R-:W-:Y:S04]  /*6910*/  DEPBAR.LE SB0, 0x1 ;  /* 0x000080400000791a */ /* 0x000fe80000000000 */
.L_x_105:
[----:B------:R-:W-:Y:S05]  /*6920*/  BSYNC.RECONVERGENT B0 ;  /* 0x0000000000007941 */ /* 0x000fea0003800200 */
.L_x_104:
[----:B------:R-:W-:Y:S01]  /*6930*/  BAR.SYNC.DEFER_BLOCKING 0x1, 0x80 ;  /* 0x0042000000007b1d */ /* 0x000fe20000010000 */
[----:B------:R-:W-:Y:S01]  /*6940*/  ISETP.NE.AND P1, PT, R61, RZ, PT ;  /* 0x000000ff3d00720c */ /* 0x000fe20003f25270 */
[----:B------:R-:W-:Y:S01]  /*6950*/  UISETP.NE.AND UP0, UPT, UR53, URZ, UPT ;  /* 0x000000ff3500728c */ /* 0x000fe2000bf05270 */
[----:B------:R-:W-:Y:S11]  /*6960*/  LEA R2, R64, UR44, 0x3 ;  /* 0x0000002c40027c11 */ /* 0x000ff6000f8e18ff */
[----:B------:R-:W-:Y:S01]  /*6970*/  @P1 SHF.L.U32 R3, R63, 0x1f, RZ ;  /* 0x0000001f3f031819 */ /* 0x000fe200000006ff */
[----:B------:R-:W-:Y:S06]  /*6980*/  BRA.U !UP0, `(.L_x_106) ;  /* 0x0000000108247547 */ /* 0x000fec000b800000 */
[----:B------:R-:W-:Y:S01]  /*6990*/  IMAD.U32 R4, RZ, RZ, UR52 ;  /* 0x00000034ff047e24 */ /* 0x000fe2000f8e00ff */
[----:B-1----:R-:W-:Y:S01]  /*69a0*/  MOV R0, UR54 ;  /* 0x0000003600007c02 */ /* 0x002fe20008000f00 */
[----:B------:R-:W-:Y:S03]  /*69b0*/  UIADD3 UR4, UPT, UPT, UR52, 0x1, URZ ;  /* 0x0000000134047890 */ /* 0x000fe6000fffe0ff */
[----:B------:R-:W-:Y:S01]  /*69c0*/  @P1 LEA R4, R4, UR44, 0x3 ;  /* 0x0000002c04041c11 */ /* 0x000fe2000f8e18ff */
[----:B------:R-:W-:Y:S04]  /*69d0*/  UISETP.NE.AND UP0, UPT, UR4, 0x3, UPT ;  /* 0x000000030400788c */ /* 0x000fe8000bf05270 */
[----:B------:R-:W-:Y:S01]  /*69e0*/  @P1 VIADD R4, R4, 0x68 ;  /* 0x0000006804041836 */ /* 0x000fe20000000000 */
[----:B------:R-:W-:Y:S04]  /*69f0*/  USEL UR52, UR4, URZ, UP0 ;  /* 0x000000ff04347287 */ /* 0x000fe80008000000 */
[----:B------:R-:W-:Y:S04]  /*6a00*/  @P1 PRMT R0, R0, 0x654, R4 ;  /* 0x0000065400001816 */ /* 0x000fe80000000004 */
[----:B------:R2:W-:Y:S04]  /*6a10*/  @P1 SYNCS.ARRIVE.TRANS64.RED.A1T0 RZ, [R0+URZ], RZ ;  /* 0x000000ff00ff19a7 */ /* 0x0005e800081004ff */
.L_x_106:
[----:B------:R-:W3:Y:S01]  /*6a20*/  @P1 SYNCS.PHASECHK.TRANS64.TRYWAIT P0, [R2+URZ+0x50], R3 ;  /* 0x00005003020015a7 */ /* 0x000ee200080011ff */
[----:B------:R-:W-:Y:S01]  /*6a30*/  BSSY B1, `(.L_x_107) ;  /* 0x0000013000017945 */ /* 0x000fe20003800000 */
[----:B---3--:R-:W-:Y:S03]  /*6a40*/  @P1 SEL R65, RZ, 0x1, !P0 ;  /* 0x00000001ff411807 */ /* 0x008fe60004000000 */
[----:B------:R-:W-:Y:S05]  /*6a50*/  @!P1 BRA `(.L_x_108) ;  /* 0x0000000000409947 */ /* 0x000fea0003800000 */
[----:B------:R-:W-:Y:S01]  /*6a60*/  ISETP.NE.AND P1, PT, R66, RZ, PT ;  /* 0x000000ff4200720c */ /* 0x000fe20003f25270 */
[----:B------:R-:W-:Y:S01]  /*6a70*/  BSSY B0, `(.L_x_109) ;  /* 0x0000009000007945 */ /* 0x000fe20003800000 */
[----:B------:R-:W-:Y:S11]  /*6a80*/  ISETP.NE.AND P0, PT, R65, RZ, PT ;  /* 0x000000ff4100720c */ /* 0x000ff60003f05270 */
[----:B------:R-:W-:Y:S05]  /*6a90*/  @P1 IMAD R3, R64, 0x800, R44 ;  /* 0x0000080040031824 */ /* 0x000fea00078e022c */
[----:B------:R-:W-:Y:S05]  /*6aa0*/  @P1 LEA R3, R3, UR44, 0x1 ;  /* 0x0000002c03031c11 */ /* 0x000fea000f8e08ff */
[----:B-12---:R-:W-:Y:S01]  /*6ab0*/  @P1 IMAD.IADD R0, R62, 0x1, R3 ;  /* 0x000000013e001824 */ /* 0x006fe200078e0203 */
[----:B------:R-:W-:Y:S06]  /*6ac0*/  @P0 BRA `(.L_x_110) ;  /* 0x00000000000c0947 */ /* 0x000fec0003800000 */
[----:B------:R-:W-:Y:S04]  /*6ad0*/  SHF.L.U32 R63, R63, 0x1f, RZ ;  /* 0x0000001f3f3f7819 */ /* 0x000fe800000006ff */
[----:B------:R-:W1:Y:S02]  /*6ae0*/  SYNCS.PHASECHK.TRANS64.TRYWAIT P0, [R2+URZ+0x50], R63 ;  /* 0x0000503f020075a7 */ /* 0x000e6400080011ff */
[----:B-1----:R-:W-:Y:S05]  /*6af0*/  @!P0 BRA `(.L_x_111) ;  /* 0x0000001400688947 */ /* 0x002fea0003800000 */
.L_x_110:
[----:B------:R-:W-:Y:S05]  /*6b00*/  BSYNC B0 ;  /* 0x0000000000007941 */ /* 0x000fea0003800000 */
.L_x_109:
[----:B------:R-:W-:Y:S11]  /*6b10*/  ISETP.NE.AND P0, PT, R66, RZ, PT ;  /* 0x000000ff4200720c */ /* 0x000ff60003f05270 */
[----:B------:R-:W-:Y:S02]  /*6b20*/  @!UPT UIADD3 URZ, UPT, UPT, URZ, URZ, URZ ;  /* 0x000000fffffff290 */ /* 0x000fe4000fffe0ff */
[----:B------:R-:W-:Y:S05]  /*6b30*/  @P0 WARPSYNC.ALL ;  /* 0x0000000000000948 */ /* 0x000fea0003800000 */
[----:B------:R3:W4:Y:S04]  /*6b40*/  @P0 LDSM.16.M88.4 R28, [R3+0x200] ;  /* 0x00020000031c083b */ /* 0x0007280000000200 */
[----:B------:R3:W2:Y:S02]  /*6b50*/  @P0 LDSM.16.M88.4 R36, [R0+0x200] ;  /* 0x000200000024083b */ /* 0x0006a40000000200 */
.L_x_108:
[----:B------:R-:W-:Y:S05]  /*6b60*/  BSYNC B1 ;  /* 0x0000000000017941 */ /* 0x000fea0003800000 */
.L_x_107:
[----:B-123--:R-:W-:Y:S05]  /*6b70*/  VIADD R0, R25, 0x20 ;  /* 0x0000002019007836 */ /* 0x00efea0000000000 */
[----:B------:R-:W-:Y:S04]  /*6b80*/  SHF.R.U32.HI R0, RZ, 0x15, R0 ;  /* 0x00000015ff007819 */ /* 0x000fe80000011600 */
[----:B------:R-:W-:Y:S11]  /*6b90*/  LOP3.LUT P0, RZ, R0, 0x3, R46, 0x48, !PT ;  /* 0x0000000300ff7812 */ /* 0x000ff6000780482e */
[----:B------:R-:W-:Y:S02]  /*6ba0*/  @!UPT UIADD3 URZ, UPT, UPT, URZ, URZ, URZ ;  /* 0x000000fffffff290 */ /* 0x000fe4000fffe0ff */
[----:B------:R-:W-:Y:S05]  /*6bb0*/  @!P0 BRA `(.L_x_112) ;  /* 0x0000000000408947 */ /* 0x000fea0003800000 */
[----:B------:R-:W1:Y:S01]  /*6bc0*/  LDCU.64 UR8, c[0x4][0x70] ;  /* 0x01000e00ff0877ac */ /* 0x000e620008000a00 */
[----:B------:R-:W-:Y:S01]  /*6bd0*/  MOV R3, 0x0 ;  /* 0x0000000000037802 */ /* 0x000fe20000000f00 */
[----:B------:R-:W-:Y:S02]  /*6be0*/  HFMA2 R12, -RZ, RZ, 0, 5.9604644775390625e-08 ;  /* 0x00000001ff0c7431 */ /* 0x000fe400000001ff */
[----:B------:R-:W-:Y:S02]  /*6bf0*/  IMAD.MOV.U32 R8, RZ, RZ, 0x192 ;  /* 0x00000192ff087424 */ /* 0x000fe400078e00ff */
[----:B------:R-:W-:Y:S01]  /*6c00*/  IMAD.MOV.U32 R13, RZ, RZ, RZ ;  /* 0x000000ffff0d7224 */ /* 0x000fe200078e00ff */
[----:B------:R-:W2:Y:S01]  /*6c10*/  LDCU.64 UR6, c[0x4][0x78] ;  /* 0x01000f00ff0677ac */ /* 0x000ea20008000a00 */
[----:B------:R-:W3:Y:S01]  /*6c20*/  LDC.64 R2, c[0x4][R3] ;  /* 0x0100000003027b82 */ /* 0x000ee20000000a00 */
[----:B------:R-:W5:Y:S01]  /*6c30*/  LDCU.64 UR4, c[0x4][0x10] ;  /* 0x01000200ff0477ac */ /* 0x000f620008000a00 */
[----:B-1----:R-:W-:Y:S01]  /*6c40*/  MOV R5, UR9 ;  /* 0x0000000900057c02 */ /* 0x002fe20008000f00 */
[----:B------:R-:W-:Y:S01]  /*6c50*/  IMAD.U32 R4, RZ, RZ, UR8 ;  /* 0x00000008ff047e24 */ /* 0x000fe2000f8e00ff */
[----:B--2---:R-:W-:Y:S01]  /*6c60*/  MOV R7, UR7 ;  /* 0x0000000700077c02 */ /* 0x004fe20008000f00 */
[----:B------:R-:W-:Y:S01]  /*6c70*/  IMAD.U32 R6, RZ, RZ, UR6 ;  /* 0x00000006ff067e24 */ /* 0x000fe2000f8e00ff */
[----:B-----5:R-:W-:Y:S01]  /*6c80*/  MOV R11, UR5 ;  /* 0x00000005000b7c02 */ /* 0x020fe20008000f00 */
[----:B------:R-:W-:Y:S02]  /*6c90*/  IMAD.U32 R10, RZ, RZ, UR4 ;  /* 0x00000004ff0a7e24 */ /* 0x000fe4000f8e00ff */
[----:B------:R-:W-:Y:S07]  /*6ca0*/  LEPC R20, `(.L_x_112) ;  /* 0x000000001014794e */ /* 0x000fee0000000000 */
[----:B---34-:R-:W-:Y:S05]  /*6cb0*/  CALL.ABS.NOINC R2 ;  /* 0x0000000002007343 */ /* 0x018fea0003c00000 */
.L_x_112:
[----:B------:R-:W-:Y:S01]  /*6cc0*/  ISETP.NE.AND P0, PT, R55, RZ, PT ;  /* 0x000000ff3700720c */ /* 0x000fe20003f05270 */
[----:B------:R-:W-:Y:S05]  /*6cd0*/  WARPSYNC.ALL ;  /* 0x0000000000007948 */ /* 0x000fea0003800000 */
[----:B------:R-:W-:Y:S01]  /*6ce0*/  R2UR UR4, R25 ;  /* 0x00000000190472ca */ /* 0x000fe200000e0000 */
[----:B------:R-:W-:Y:S01]  /*6cf0*/  BSSY.RECONVERGENT B0, `(.L_x_113) ;  /* 0x0000057000007945 */ /* 0x000fe20003800200 */
[C---:B----4-:R-:W-:Y:S02]  /*6d00*/  SHF.L.U32 R20, R28.reuse, 0x10, RZ ;  /* 0x000000101c147819 */ /* 0x050fe400000006ff */
[----:B------:R-:W-:Y:S02]  /*6d10*/  LOP3.LUT R21, R28, 0xffff0000, RZ, 0xc0, !PT ;  /* 0xffff00001c157812 */ /* 0x000fe400078ec0ff */
[----:B------:R-:W-:Y:S02]  /*6d20*/  SHF.L.U32 R25, R29, 0x10, RZ ;  /* 0x000000101d197819 */ /* 0x000fe400000006ff */
[----:B------:R-:W-:Y:S02]  /*6d30*/  SHF.L.U32 R28, R30, 0x10, RZ ;  /* 0x000000101e1c7819 */ /* 0x000fe400000006ff */
[C---:B------:R-:W-:Y:S02]  /*6d40*/  SHF.L.U32 R32, R36.reuse, 0x10, RZ ;  /* 0x0000001024207819 */ /* 0x040fe400000006ff */
[----:B------:R-:W-:Y:S01]  /*6d50*/  LOP3.LUT R33, R36, 0xffff0000, RZ, 0xc0, !PT ;  /* 0xffff000024217812 */ /* 0x000fe200078ec0ff */
[----:B------:R-:W1:Y:S01]  /*6d60*/  LDTM.16dp256bit.x4 R4, tmem[UR4+0x20] ;  /* 0x00002004000479ee */ /* 0x000e620008120000 */
[----:B------:R-:W-:Y:S01]  /*6d70*/  R2UR UR4, R27 ;  /* 0x000000001b0472ca */ /* 0x000fe200000e0000 */
[----:B------:R-:W-:Y:S01]  /*6d80*/  NOP ;  /* 0x0000000000007918 */ /* 0x000fe20000000000 */
[----:B------:R-:W-:Y:S02]  /*6d90*/  LOP3.LUT R27, R29, 0xffff0000, RZ, 0xc0, !PT ;  /* 0xffff00001d1b7812 */ /* 0x000fe400078ec0ff */
[----:B------:R-:W-:Y:S02]  /*6da0*/  LOP3.LUT R29, R30, 0xffff0000, RZ, 0xc0, !PT ;  /* 0xffff00001e1d7812 */ /* 0x000fe400078ec0ff */
[C---:B------:R-:W-:Y:S02]  /*6db0*/  SHF.L.U32 R30, R31.reuse, 0x10, RZ ;  /* 0x000000101f1e7819 */ /* 0x040fe400000006ff */
[----:B------:R-:W-:Y:S02]  /*6dc0*/  LOP3.LUT R31, R31, 0xffff0000, RZ, 0xc0, !PT ;  /* 0xffff00001f1f7812 */ /* 0x000fe400078ec0ff */
[C---:B------:R-:W-:Y:S02]  /*6dd0*/  SHF.L.U32 R34, R37.reuse, 0x10, RZ ;  /* 0x0000001025227819 */ /* 0x040fe400000006ff */
[----:B------:R-:W-:Y:S01]  /*6de0*/  LOP3.LUT R35, R37, 0xffff0000, RZ, 0xc0, !PT ;  /* 0xffff000025237812 */ /* 0x000fe200078ec0ff */
[----:B------:R-:W-:Y:S01]  /*6df0*/  UIADD3 UR4, UPT, UPT, UR4, 0xd0, URZ ;  /* 0x000000d004047890 */ /* 0x000fe2000fffe0ff */
[C---:B------:R-:W-:Y:S02]  /*6e00*/  SHF.L.U32 R36, R38.reuse, 0x10, RZ ;  /* 0x0000001026247819 */ /* 0x040fe400000006ff */
[----:B------:R-:W-:Y:S01]  /*6e10*/  LOP3.LUT R37, R38, 0xffff0000, RZ, 0xc0, !PT ;  /* 0xffff000026257812 */ /* 0x000fe200078ec0ff */
[----:B------:R-:W-:Y:S01]  /*6e20*/  UPRMT UR4, UR54, 0x654, UR4 ;  /* 0x0000065436047896 */ /* 0x000fe20008000004 */
[C---:B------:R-:W-:Y:S02]  /*6e30*/  SHF.L.U32 R38, R39.reuse, 0x10, RZ ;  /* 0x0000001027267819 */ /* 0x040fe400000006ff */
[----:B------:R-:W-:Y:S01]  /*6e40*/  LOP3.LUT R39, R39, 0xffff0000, RZ, 0xc0, !PT ;  /* 0xffff000027277812 */ /* 0x000fe200078ec0ff */
[C---:B-1----:R-:W-:Y:S01]  /*6e50*/  FMUL R4, R24.reuse, R4 ;  /* 0x0000000418047220 */ /* 0x042fe20000400000 */
[C---:B------:R-:W-:Y:S01]  /*6e60*/  FMUL R5, R24.reuse, R5 ;  /* 0x0000000518057220 */ /* 0x040fe20000400000 */
[----:B------:R-:W-:Y:S03]  /*6e70*/  FMUL R6, R24, R6 ;  /* 0x0000000618067220 */ /* 0x000fe60000400000 */
[----:B------:R-:W-:Y:S01]  /*6e80*/  SYNCS.ARRIVE.TRANS64.RED.A1T0 RZ, [UR4], RZ ;  /* 0x000000ffffff79a7 */ /* 0x000fe20008100404 */
[C---:B------:R-:W-:Y:S01]  /*6e90*/  FFMA R4, R26.reuse, R20, R4 ;  /* 0x000000141a047223 */ /* 0x040fe20000000004 */
[C---:B------:R-:W-:Y:S01]  /*6ea0*/  FFMA R5, R26.reuse, R21, R5 ;  /* 0x000000151a057223 */ /* 0x040fe20000000005 */
[----:B------:R-:W-:Y:S01]  /*6eb0*/  FFMA R6, R26, R25, R6 ;  /* 0x000000191a067223 */ /* 0x000fe20000000006 */
[C---:B------:R-:W-:Y:S01]  /*6ec0*/  FMUL R7, R24.reuse, R7 ;  /* 0x0000000718077220 */ /* 0x040fe20000400000 */
[C---:B------:R-:W-:Y:S01]  /*6ed0*/  FMUL R8, R24.reuse, R8 ;  /* 0x0000000818087220 */ /* 0x040fe20000400000 */
[----:B------:R-:W-:Y:S01]  /*6ee0*/  FMUL R9, R24, R9 ;  /* 0x0000000918097220 */ /* 0x000fe20000400000 */
[----:B------:R-:W-:Y:S01]  /*6ef0*/  F2FP.BF16.F32.PACK_AB R4, R5, R4 ;  /* 0x000000040504723e */ /* 0x000fe200000010ff */
[C---:B------:R-:W-:Y:S01]  /*6f00*/  FFMA R7, R26.reuse, R27, R7 ;  /* 0x0000001b1a077223 */ /* 0x040fe20000000007 */
[C---:B------:R-:W-:Y:S01]  /*6f10*/  FFMA R8, R26.reuse, R28, R8 ;  /* 0x0000001c1a087223 */ /* 0x040fe20000000008 */
[----:B------:R-:W-:Y:S01]  /*6f20*/  FFMA R9, R26, R29, R9 ;  /* 0x0000001d1a097223 */ /* 0x000fe20000000009 */
[C---:B------:R-:W-:Y:S01]  /*6f30*/  FMUL R10, R24.reuse, R10 ;  /* 0x0000000a180a7220 */ /* 0x040fe20000400000 */
[C---:B------:R-:W-:Y:S01]  /*6f40*/  FMUL R11, R24.reuse, R11 ;  /* 0x0000000b180b7220 */ /* 0x040fe20000400000 */
[----:B------:R-:W-:Y:S01]  /*6f50*/  F2FP.BF16.F32.PACK_AB R5, R7, R6 ;  /* 0x000000060705723e */ /* 0x000fe200000010ff */
[C---:B------:R-:W-:Y:S01]  /*6f60*/  FMUL R0, R24.reuse, R12 ;  /* 0x0000000c18007220 */ /* 0x040fe20000400000 */
[----:B------:R-:W-:Y:S01]  /*6f70*/  FMUL R2, R24, R13 ;  /* 0x0000000d18027220 */ /* 0x000fe20000400000 */
[----:B------:R-:W-:Y:S01]  /*6f80*/  FFMA R10, R26, R30, R10 ;  /* 0x0000001e1a0a7223 */ /* 0x000fe2000000000a */
[----:B------:R-:W-:Y:S01]  /*6f90*/  FMUL R3, R24, R14 ;  /* 0x0000000e18037220 */ /* 0x000fe20000400000 */
[----:B------:R-:W-:Y:S01]  /*6fa0*/  F2FP.BF16.F32.PACK_AB R6, R9, R8 ;  /* 0x000000080906723e */ /* 0x000fe200000010ff */
[----:B------:R-:W-:Y:S01]  /*6fb0*/  FFMA R11, R26, R31, R11 ;  /* 0x0000001f1a0b7223 */ /* 0x000fe2000000000b */
[C---:B------:R-:W-:Y:S01]  /*6fc0*/  FMUL R15, R24.reuse, R15 ;  /* 0x0000000f180f7220 */ /* 0x040fe20000400000 */
[----:B------:R-:W-:Y:S01]  /*6fd0*/  FMUL R12, R24, R16 ;  /* 0x00000010180c7220 */ /* 0x000fe20000400000 */
[----:B------:R-:W-:Y:S01]  /*6fe0*/  FFMA R0, R26, R32, R0 ;  /* 0x000000201a007223 */ /* 0x000fe20000000000 */
[----:B------:R-:W-:Y:S01]  /*6ff0*/  MOV R8, UR45 ;  /* 0x0000002d00087c02 */ /* 0x000fe20008000f00 */
[----:B------:R-:W-:Y:S01]  /*7000*/  FMUL R13, R24, R17 ;  /* 0x00000011180d7220 */ /* 0x000fe20000400000 */
[----:B------:R-:W-:Y:S01]  /*7010*/  FFMA R2, R26, R33, R2 ;  /* 0x000000211a027223 */ /* 0x000fe20000000002 */
[----:B------:R-:W-:Y:S01]  /*7020*/  FMUL R14, R24, R18 ;  /* 0x00000012180e7220 */ /* 0x000fe20000400000 */
[C---:B------:R-:W-:Y:S01]  /*7030*/  FFMA R3, R26.reuse, R34, R3 ;  /* 0x000000221a037223 */ /* 0x040fe20000000003 */
[----:B------:R-:W-:Y:S01]  /*7040*/  FFMA R15, R26, R35, R15 ;  /* 0x000000231a0f7223 */ /* 0x000fe2000000000f */
[----:B------:R-:W-:Y:S01]  /*7050*/  FMUL R19, R24, R19 ;  /* 0x0000001318137220 */ /* 0x000fe20000400000 */
[----:B------:R-:W-:Y:S01]  /*7060*/  FFMA R12, R26, R36, R12 ;  /* 0x000000241a0c7223 */ /* 0x000fe2000000000c */
[----:B------:R-:W-:Y:S01]  /*7070*/  LEA R8, R8, R44, 0xb ;  /* 0x0000002c08087211 */ /* 0x000fe200078e58ff */
        /* <DEDUP_REMOVED lines=21> */
[----:B------:R-:W-:Y:S02]  /*71d0*/  ULEA UR5, UR45, UR44, 0xc ;  /* 0x0000002c2d057291 */ /* 0x000fe4000f8e60ff */
[----:B------:R-:W-:Y:S02]  /*71e0*/  UIADD3 UR9, UPT, UPT, UR49, 0x20, URZ ;  /* 0x0000002031097890 */ /* 0x000fe4000fffe0ff */
[----:B------:R-:W-:Y:S01]  /*71f0*/  UIADD3 UR8, UPT, UPT, UR5, 0x200, URZ ;  /* 0x0000020005087890 */ /* 0x000fe2000fffe0ff */
[----:B------:R-:W-:Y:S01]  /*7200*/  UMOV UR10, UR50 ;  /* 0x00000032000a7c82 */ /* 0x000fe20008000000 */
[----:B------:R-:W-:Y:S01]  /*7210*/  UMOV UR11, UR36 ;  /* 0x00000024000b7c82 */ /* 0x000fe20008000000 */
[----:B--2---:R-:W-:Y:S04]  /*7220*/  UIADD3 UR4, UP0, UPT, UR6, 0x680, URZ ;  /* 0x0000068006047890 */ /* 0x004fe8000ff1e0ff */
[----:B------:R-:W-:Y:S09]  /*7230*/  UIADD3.X UR5, UPT, UPT, URZ, UR7, URZ, UP0, !UPT ;  /* 0x00000007ff057290 */ /* 0x000ff200087fe4ff */
[----:B------:R2:W-:Y:S02]  /*7240*/  UTMASTG.3D [UR8], [UR4] ;  /* 0x00000008040073b5 */ /* 0x0005e40008010000 */
[----:B--2---:R0:W-:Y:S02]  /*7250*/  UTMACMDFLUSH ;  /* 0x00000000000079b7 */ /* 0x0041e40000000000 */
.L_x_114:
[----:B------:R-:W-:Y:S05]  /*7260*/  BSYNC.RECONVERGENT B0 ;  /* 0x0000000000007941 */ /* 0x000fea0003800200 */
.L_x_113:
[----:B------:R-:W-:Y:S01]  /*7270*/  UIADD3 UR4, UPT, UPT, UR45, 0x1, URZ ;  /* 0x000000012d047890 */ /* 0x000fe2000fffe0ff */
[----:B------:R-:W-:Y:S03]  /*7280*/  BSSY.RECONVERGENT B0, `(.L_x_115) ;  /* 0x0000008000007945 */ /* 0x000fe60003800200 */
[----:B------:R-:W-:Y:S04]  /*7290*/  UISETP.NE.AND UP0, UPT, UR4, 0x3, UPT ;  /* 0x000000030400788c */ /* 0x000fe8000bf05270 */
[----:B------:R-:W-:Y:S02]  /*72a0*/  UISETP.EQ.XOR UP1, UPT, UR47, 0x3, !UP0 ;  /* 0x000000032f00788c */ /* 0x000fe4000c722a70 */
[----:B------:R-:W-:Y:S02]  /*72b0*/  USEL UR46, UR4, URZ, UP0 ;  /* 0x000000ff042e7287 */ /* 0x000fe40008000000 */
[----:B------:R-:W-:Y:S04]  /*72c0*/  USEL UR5, URZ, 0x1, !UP1 ;  /* 0x00000001ff057887 */ /* 0x000fe8000c800000 */
[----:B------:R-:W-:Y:S01]  /*72d0*/  ULOP3.LUT UR55, UR55, UR5, URZ, 0x3c, !UPT ;  /* 0x0000000537377292 */ /* 0x000fe2000f8e3cff */
[----:B------:R-:W-:Y:S11]  /*72e0*/  @P0 BRA `(.L_x_116) ;  /* 0x0000000000040947 */ /* 0x000ff60003800000 */
[----:B------:R-:W-:Y:S04]  /*72f0*/  DEPBAR.LE SB0, 0x1 ;  /* 0x000080400000791a */ /* 0x000fe80000000000 */
.L_x_116:
[----:B------:R-:W-:Y:S05]  /*7300*/  BSYNC.RECONVERGENT B0 ;  /* 0x0000000000007941 */ /* 0x000fea0003800200 */
.L_x_115:
[----:B------:R-:W-:Y:S01]  /*7310*/  BAR.SYNC.DEFER_BLOCKING 0x1, 0x80 ;  /* 0x0042000000007b1d */ /* 0x000fe20000010000 */
[----:B------:R-:W-:Y:S01]  /*7320*/  UISETP.NE.AND UP0, UPT, UR53, -0x2, UPT ;  /* 0xfffffffe3500788c */ /* 0x000fe2000bf05270 */
[----:B------:R-:W-:Y:S08]  /*7330*/  IADD3 R22, PT, PT, R22, 0x1, RZ ;  /* 0x0000000116167810 */ /* 0x000ff00007ffe0ff */
[----:B------:R-:W-:Y:S05]  /*7340*/  BRA.U !UP0, `(.L_x_117) ;  /* 0x0000000108287547 */ /* 0x000fea000b800000 */
[----:B------:R-:W-:Y:S01]  /*7350*/  ISETP.NE.AND P0, PT, R61, RZ, PT ;  /* 0x000000ff3d00720c */ /* 0x000fe20003f05270 */
[----:B------:R-:W-:Y:S01]  /*7360*/  IMAD.U32 R2, RZ, RZ, UR52 ;  /* 0x00000034ff027e24 */ /* 0x000fe2000f8e00ff */
[----:B------:R-:W-:Y:S01]  /*7370*/  UIADD3 UR4, UPT, UPT, UR52, 0x1, URZ ;  /* 0x0000000134047890 */ /* 0x000fe2000fffe0ff */
[----:B------:R-:W-:Y:S03]  /*7380*/  IMAD.U32 R0, RZ, RZ, UR54 ;  /* 0x00000036ff007e24 */ /* 0x000fe6000f8e00ff */
[----:B------:R-:W-:Y:S04]  /*7390*/  UISETP.NE.AND UP0, UPT, UR4, 0x3, UPT ;  /* 0x000000030400788c */ /* 0x000fe8000bf05270 */
[----:B------:R-:W-:Y:S03]  /*73a0*/  USEL UR52, UR4, URZ, UP0 ;  /* 0x000000ff04347287 */ /* 0x000fe60008000000 */
[----:B------:R-:W-:Y:S05]  /*73b0*/  @P0 LEA R2, R2, UR44, 0x3 ;  /* 0x0000002c02020c11 */ /* 0x000fea000f8e18ff */
[----:B------:R-:W-:Y:S05]  /*73c0*/  @P0 VIADD R2, R2, 0x68 ;  /* 0x0000006802020836 */ /* 0x000fea0000000000 */
[----:B------:R-:W-:Y:S04]  /*73d0*/  @P0 PRMT R0, R0, 0x654, R2 ;  /* 0x0000065400000816 */ /* 0x000fe80000000002 */
[----:B------:R2:W-:Y:S03]  /*73e0*/  @P0 SYNCS.ARRIVE.TRANS64.RED.A1T0 RZ, [R0+URZ], RZ ;  /* 0x000000ff00ff09a7 */ /* 0x0005e600081004ff */
.L_x_117:
[----:B------:R-:W-:Y:S01]  /*73f0*/  R2UR UR6, R60 ;  /* 0x000000003c0672ca */ /* 0x000fe200000e0000 */
[----:B------:R-:W-:Y:S01]  /*7400*/  UIADD3 UR53, UPT, UPT, UR53, 0x2, URZ ;  /* 0x0000000235357890 */ /* 0x000fe2000fffe0ff */
[----:B------:R-:W-:Y:S02]  /*7410*/  R2UR UR5, R47 ;  /* 0x000000002f0572ca */ /* 0x000fe400000e0000 */
[----:B------:R-:W-:Y:S02]  /*7420*/  R2UR UR4, R48 ;  /* 0x00000000300472ca */ /* 0x000fe400000e0000 */
[----:B------:R-:W-:Y:S02]  /*7430*/  R2UR UR36, R58 ;  /* 0x000000003a2472ca */ /* 0x000fe400000e0000 */
[----:B------:R-:W-:Y:S02]  /*7440*/  ISETP.NE.AND P0, PT, R51, 0x2, PT ;  /* 0x000000023300780c */ /* 0x000fe40003f05270 */
[----:B------:R-:W-:Y:S02]  /*7450*/  ISETP.NE.AND P1, PT, R22, 0x4, PT ;  /* 0x000000041600780c */ /* 0x000fe40003f25270 */
[----:B------:R-:W-:Y:S01]  /*7460*/  SEL R2, RZ, 0x1, P0 ;  /* 0x00000001ff027807 */ /* 0x000fe20000000000 */
[----:B------:R-:W-:Y:S01]  /*7470*/  UISETP.NE.AND UP0, UPT, UR6, URZ, UPT ;  /* 0x000000ff0600728c */ /* 0x000fe2000bf05270 */
[----:B--2---:R-:W-:Y:S01]  /*7480*/  SEL R0, RZ, 0x1, P1 ;  /* 0x00000001ff007807 */ /* 0x004fe20000800000 */
[----:B------:R-:W-:Y:S01]  /*7490*/  UIADD3 UR32, UPT, UPT, UR37, UR5, URZ ;  /* 0x0000000525207290 */ /* 0x000fe2000fffe0ff */
[----:B------:R-:W-:Y:S01]  /*74a0*/  LOP3.LUT R52, R52, R2, RZ, 0x3c, !PT ;  /* 0x0000000234347212 */ /* 0x000fe200078e3cff */
[----:B------:R-:W-:Y:S01]  /*74b0*/  UIADD3 UR29, UPT, UPT, UR38, UR4, URZ ;  /* 0x00000004261d7290 */ /* 0x000fe2000fffe0ff */
[----:B------:R-:W-:Y:S02]  /*74c0*/  LOP3.LUT R53, R53, R0, RZ, 0x3c, !PT ;  /* 0x0000000035357212 */ /* 0x000fe400078e3cff */
[----:B------:R-:W-:Y:S02]  /*74d0*/  SEL R51, R51, RZ, P0 ;  /* 0x000000ff33337207 */ /* 0x000fe40000000000 */
[----:B------:R-:W-:Y:S01]  /*74e0*/  SEL R22, R22, RZ, P1 ;  /* 0x000000ff16167207 */ /* 0x000fe20000800000 */
[----:B------:R-:W-:Y:S06]  /*74f0*/  BRA.U UP0, `(.L_x_118) ;  /* 0xffffffdd005c7547 */ /* 0x000fec000b83ffff */
[----:B------:R-:W-:-:S13]  /*7500*/  R2UR UR4, R49 ;  /* 0x00000000310472ca */ /* 0x000fda00000e0000 */
[----:B------:R-:W-:-:S09]  /*7510*/  UISETP.NE.AND UP0, UPT, UR4, URZ, UPT ;  /* 0x000000ff0400728c */ /* 0x000fd2000bf05270 */
[----:B------:R-:W-:Y:S05]  /*7520*/  BRA.U !UP0, `(.L_x_119) ;  /* 0x0000000108487547 */ /* 0x000fea000b800000 */
[----:B------:R-:W2:Y:S02]  /*7530*/  LDCU.64 UR4, c[0x0][0x890] ;  /* 0x00011200ff0477ac */ /* 0x000ea40008000a00 */
[----:B--2---:R-:W-:-:S04]  /*7540*/  UISETP.NE.U32.AND UP0, UPT, UR4, URZ, UPT ;  /* 0x000000ff0400728c */ /* 0x004fc8000bf05070 */
[----:B------:R-:W-:-:S09]  /*7550*/  UISETP.NE.AND.EX UP0, UPT, UR5, URZ, UPT, UP0 ;  /* 0x000000ff0500728c */ /* 0x000fd2000bf05300 */
[----:B------:R-:W-:Y:S05]  /*7560*/  BRA.U UP0, `(.L_x_120) ;  /* 0x00000001000c7547 */ /* 0x000fea000b800000 */
[----:B------:R-:W-:-:S13]  /*7570*/  FSETP.NEU.AND P0, PT, R26, RZ, PT ;  /* 0x000000ff1a00720b */ /* 0x000fda0003f0d000 */
[----:B------:R-:W-:Y:S05]  /*7580*/  @!P0 EXIT ;  /* 0x000000000000894d */ /* 0x000fea0003800000 */
[----:B------:R-:W-:Y:S05]  /*7590*/  BRA `(.L_x_119) ;  /* 0x00000000002c7947 */ /* 0x000fea0003800000 */
.L_x_120:
[----:B------:R-:W-:Y:S01]  /*75a0*/  ISETP.NE.AND P0, PT, R50, RZ, PT ;  /* 0x000000ff3200720c */ /* 0x000fe20003f05270 */
[----:B------:R-:W-:-:S12]  /*75b0*/  BSSY.RECONVERGENT B0, `(.L_x_119) ;  /* 0x0000009000007945 */ /* 0x000fd80003800200 */
[----:B------:R-:W-:Y:S05]  /*75c0*/  @P0 BRA `(.L_x_121) ;  /* 0x0000000000140947 */ /* 0x000fea0003800000 */
[----:B------:R-:W2:Y:S02]  /*75d0*/  LDCU.64 UR4, c[0x0][0x888] ;  /* 0x00011100ff0477ac */ /* 0x000ea40008000a00 */
[----:B--2---:R-:W-:-:S04]  /*75e0*/  ISETP.NE.U32.AND P0, PT, RZ, UR4, PT ;  /* 0x00000004ff007c0c */ /* 0x004fc8000bf05070 */
[----:B------:R-:W-:-:S13]  /*75f0*/  ISETP.NE.AND.EX P0, PT, RZ, UR5, PT, P0 ;  /* 0x00000005ff007c0c */ /* 0x000fda000bf05300 */
[----:B------:R-:W-:Y:S05]  /*7600*/  @!P0 EXIT ;  /* 0x000000000000894d */ /* 0x000fea0003800000 */
[----:B------:R-:W-:Y:S05]  /*7610*/  BRA `(.L_x_122) ;  /* 0x0000000000087947 */ /* 0x000fea0003800000 */
.L_x_121:
[----:B------:R-:W-:-:S13]  /*7620*/  FSETP.NEU.AND P0, PT, R26, RZ, PT ;  /* 0x000000ff1a00720b */ /* 0x000fda0003f0d000 */
[----:B------:R-:W-:Y:S05]  /*7630*/  @!P0 EXIT ;  /* 0x000000000000894d */ /* 0x000fea0003800000 */
.L_x_122:
[----:B------:R-:W-:Y:S05]  /*7640*/  BSYNC.RECONVERGENT B0 ;  /* 0x0000000000007941 */ /* 0x000fea0003800200 */
.L_x_119:
[----:B------:R-:W-:Y:S01]  /*7650*/  ULEA UR4, UR52, UR44, 0x3 ;  /* 0x0000002c34047291 */ /* 0x000fe2000f8e18ff */
[----:B------:R-:W-:-:S04]  /*7660*/  DEPBAR.LE SB0, 0x0 ;  /* 0x000080000000791a */ /* 0x000fc80000000000 */
[----:B------:R-:W-:-:S04]  /*7670*/  UIADD3 UR4, UPT, UPT, UR4, 0x68, URZ ;  /* 0x0000006804047890 */ /* 0x000fc8000fffe0ff */
[----:B------:R-:W-:-:S09]  /*7680*/  UPRMT UR4, UR54, 0x654, UR4 ;  /* 0x0000065436047896 */ /* 0x000fd20008000004 */
[----:B------:R-:W-:Y:S01]  /*7690*/  SYNCS.ARRIVE.TRANS64.RED.A1T0 RZ, [UR4], RZ ;  /* 0x000000ffffff79a7 */ /* 0x000fe20008100404 */
[----:B------:R-:W-:Y:S05]  /*76a0*/  EXIT ;  /* 0x000000000000794d */ /* 0x000fea0003800000 */
.L_x_24:
[----:B--2---:R2:W3:Y:S02]  /*76b0*/  SYNCS.PHASECHK.TRANS64.TRYWAIT P0, [R0+URZ+0x100], R2 ;  /* 0x00010002000075a7 */ /* 0x0044e400080011ff */
[----:B---3--:R-:W-:Y:S05]  /*76c0*/  @!P0 NANOSLEEP.SYNCS 0x989680 ;  /* 0x009896800000895d */ /* 0x008fea0003900000 */
[----:B------:R-:W3:Y:S02]  /*76d0*/  @!P0 SYNCS.PHASECHK.TRANS64 P0, [R0+URZ+0x100], R2 ;  /* 0x00010002000085a7 */ /* 0x000ee400080010ff */
[----:B---3--:R-:W-:Y:S05]  /*76e0*/  @!P0 BRA `(.L_x_24) ;  /* 0xfffffffc00f08947 */ /* 0x008fea000383ffff */
[----:B------:R-:W-:Y:S05]  /*76f0*/  BRA `(.L_x_123) ;  /* 0xffffffa000c47947 */ /* 0x000fea000383ffff */
.L_x_27:
[----:B-1----:R-:W-:-:S07]  /*7700*/  MOV R0, UR33 ;  /* 0x0000002100007c02 */ /* 0x002fce0008000f00 */
.L_x_124:
[----:B-1----:R1:W2:Y:S02]  /*7710*/  SYNCS.PHASECHK.TRANS64.TRYWAIT P0, [R0+URZ+0x28], R3 ;  /* 0x00002803000075a7 */ /* 0x0022a400080011ff */
[----:B--2---:R-:W-:Y:S05]  /*7720*/  @!P0 NANOSLEEP.SYNCS 0x989680 ;  /* 0x009896800000895d */ /* 0x004fea0003900000 */
[----:B------:R-:W2:Y:S02]  /*7730*/  @!P0 SYNCS.PHASECHK.TRANS64 P0, [R0+URZ+0x28], R3 ;  /* 0x00002803000085a7 */ /* 0x000ea400080010ff */
[----:B--2---:R-:W-:Y:S05]  /*7740*/  @!P0 BRA `(.L_x_124) ;  /* 0xfffffffc00f08947 */ /* 0x004fea000383ffff */
[----:B------:R-:W-:Y:S05]  /*7750*/  BRA `(.L_x_26) ;  /* 0xffffffa400107947 */ /* 0x000fea000383ffff */
.L_x_34:
[----:B-1----:R-:W-:-:S07]  /*7760*/  MOV R0, UR17 ;  /* 0x0000001100007c02 */ /* 0x002fce0008000f00 */
.L_x_125:
[----:B-1----:R1:W2:Y:S02]  /*7770*/  SYNCS.PHASECHK.TRANS64.TRYWAIT P0, [R0+URZ+0x28], R3 ;  /* 0x00002803000075a7 */ /* 0x0022a400080011ff */
[----:B--2---:R-:W-:Y:S05]  /*7780*/  @!P0 NANOSLEEP.SYNCS 0x989680 ;  /* 0x009896800000895d */ /* 0x004fea0003900000 */
[----:B------:R-:W2:Y:S02]  /*7790*/  @!P0 SYNCS.PHASECHK.TRANS64 P0, [R0+URZ+0x28], R3 ;  /* 0x00002803000085a7 */ /* 0x000ea400080010ff */
[----:B--2---:R-:W-:Y:S05]  /*77a0*/  @!P0 BRA `(.L_x_125) ;  /* 0xfffffffc00f08947 */ /* 0x004fea000383ffff */
[----:B------:R-:W-:Y:S05]  /*77b0*/  BRA `(.L_x_33) ;  /* 0xffffffa400dc7947 */ /* 0x000fea000383ffff */
.L_x_39:
[----:B-1----:R1:W2:Y:S02]  /*77c0*/  SYNCS.PHASECHK.TRANS64.TRYWAIT P0, [R3+URZ+0x90], R0 ;  /* 0x00009000030075a7 */ /* 0x0022a400080011ff */
[----:B--2---:R-:W-:Y:S05]  /*77d0*/  @!P0 NANOSLEEP.SYNCS 0x989680 ;  /* 0x009896800000895d */ /* 0x004fea0003900000 */
[----:B------:R-:W2:Y:S02]  /*77e0*/  @!P0 SYNCS.PHASECHK.TRANS64 P0, [R3+URZ+0x90], R0 ;  /* 0x00009000030085a7 */ /* 0x000ea400080010ff */
[----:B--2---:R-:W-:Y:S05]  /*77f0*/  @!P0 BRA `(.L_x_39) ;  /* 0xfffffffc00f08947 */ /* 0x004fea000383ffff */
[----:B------:R-:W-:Y:S05]  /*7800*/  BRA `(.L_x_126) ;  /* 0xffffffa800907947 */ /* 0x000fea000383ffff */
.L_x_43:
[----:B------:R-:W-:-:S07]  /*7810*/  MOV R0, UR4 ;  /* 0x0000000400007c02 */ /* 0x000fce0008000f00 */
.L_x_127:
[----:B-1----:R1:W2:Y:S02]  /*7820*/  SYNCS.PHASECHK.TRANS64.TRYWAIT P0, [R0+URZ], R2 ;  /* 0x00000002000075a7 */ /* 0x0022a400080011ff */
[----:B--2---:R-:W-:Y:S05]  /*7830*/  @!P0 NANOSLEEP.SYNCS 0x989680 ;  /* 0x009896800000895d */ /* 0x004fea0003900000 */
[----:B------:R-:W2:Y:S02]  /*7840*/  @!P0 SYNCS.PHASECHK.TRANS64 P0, [R0+URZ], R2 ;  /* 0x00000002000085a7 */ /* 0x000ea400080010ff */
[----:B--2---:R-:W-:Y:S05]  /*7850*/  @!P0 BRA `(.L_x_127) ;  /* 0xfffffffc00f08947 */ /* 0x004fea000383ffff */
[----:B------:R-:W-:Y:S05]  /*7860*/  BRA `(.L_x_128) ;  /* 0xffffffb0003c7947 */ /* 0x000fea000383ffff */
.L_x_44:
[----:B------:R-:W-:-:S07]  /*7870*/  MOV R0, UR5 ;  /* 0x0000000500007c02 */ /* 0x000fce0008000f00 */
.L_x_129:
[----:B-1----:R1:W2:Y:S02]  /*7880*/  SYNCS.PHASECHK.TRANS64.TRYWAIT P0, [R0+URZ], R3 ;  /* 0x00000003000075a7 */ /* 0x0022a400080011ff */
[----:B--2---:R-:W-:Y:S05]  /*7890*/  @!P0 NANOSLEEP.SYNCS 0x989680 ;  /* 0x009896800000895d */ /* 0x004fea0003900000 */
[----:B------:R-:W2:Y:S02]  /*78a0*/  @!P0 SYNCS.PHASECHK.TRANS64 P0, [R0+URZ], R3 ;  /* 0x00000003000085a7 */ /* 0x000ea400080010ff */
[----:B--2---:R-:W-:Y:S05]  /*78b0*/  @!P0 BRA `(.L_x_129) ;  /* 0xfffffffc00f08947 */ /* 0x004fea000383ffff */
[----:B------:R-:W-:Y:S05]  /*78c0*/  BRA `(.L_x_130) ;  /* 0xffffffb000487947 */ /* 0x000fea000383ffff */
.L_x_45:
[----:B------:R-:W-:-:S07]  /*78d0*/  MOV R0, UR5 ;  /* 0x0000000500007c02 */ /* 0x000fce0008000f00 */
.L_x_131:
[----:B-1----:R1:W2:Y:S02]  /*78e0*/  SYNCS.PHASECHK.TRANS64.TRYWAIT P0, [R0+URZ], R3 ;  /* 0x00000003000075a7 */ /* 0x0022a400080011ff */
[----:B--2---:R-:W-:Y:S05]  /*78f0*/  @!P0 NANOSLEEP.SYNCS 0x989680 ;  /* 0x009896800000895d */ /* 0x004fea0003900000 */
[----:B------:R-:W2:Y:S02]  /*7900*/  @!P0 SYNCS.PHASECHK.TRANS64 P0, [R0+URZ], R3 ;  /* 0x00000003000085a7 */ /* 0x000ea400080010ff */
[----:B--2---:R-:W-:Y:S05]  /*7910*/  @!P0 BRA `(.L_x_131) ;  /* 0xfffffffc00f08947 */ /* 0x004fea000383ffff */
[----:B------:R-:W-:Y:S05]  /*7920*/  BRA `(.L_x_132) ;  /* 0xffffffb000547947 */ /* 0x000fea000383ffff */
.L_x_46:
[----:B------:R-:W-:-:S07]  /*7930*/  MOV R0, UR5 ;  /* 0x0000000500007c02 */ /* 0x000fce0008000f00 */
.L_x_133:
[----:B-1----:R1:W2:Y:S02]  /*7940*/  SYNCS.PHASECHK.TRANS64.TRYWAIT P0, [R0+URZ], R3 ;  /* 0x00000003000075a7 */ /* 0x0022a400080011ff */
[----:B--2---:R-:W-:Y:S05]  /*7950*/  @!P0 NANOSLEEP.SYNCS 0x989680 ;  /* 0x009896800000895d */ /* 0x004fea0003900000 */
[----:B------:R-:W2:Y:S02]  /*7960*/  @!P0 SYNCS.PHASECHK.TRANS64 P0, [R0+URZ], R3 ;  /* 0x00000003000085a7 */ /* 0x000ea400080010ff */
[----:B--2---:R-:W-:Y:S05]  /*7970*/  @!P0 BRA `(.L_x_133) ;  /* 0xfffffffc00f08947 */ /* 0x004fea000383ffff */
[----:B------:R-:W-:Y:S05]  /*7980*/  BRA `(.L_x_134) ;  /* 0xffffffb000607947 */ /* 0x000fea000383ffff */
.L_x_49:
[----:B--2---:R2:W3:Y:S02]  /*7990*/  SYNCS.PHASECHK.TRANS64.TRYWAIT P0, [R2+URZ+0xf0], R4 ;  /* 0x0000f004020075a7 */ /* 0x0044e400080011ff */
[----:B---3--:R-:W-:Y:S05]  /*79a0*/  @!P0 NANOSLEEP.SYNCS 0x989680 ;  /* 0x009896800000895d */ /* 0x008fea0003900000 */
[----:B------:R-:W3:Y:S02]  /*79b0*/  @!P0 SYNCS.PHASECHK.TRANS64 P0, [R2+URZ+0xf0], R4 ;  /* 0x0000f004020085a7 */ /* 0x000ee400080010ff */
[----:B---3--:R-:W-:Y:S05]  /*79c0*/  @!P0 BRA `(.L_x_49) ;  /* 0xfffffffc00f08947 */ /* 0x008fea000383ffff */
[----:B------:R-:W-:Y:S05]  /*79d0*/  BRA `(.L_x_135) ;  /* 0xffffffb000bc7947 */ /* 0x000fea000383ffff */
.L_x_50:
[----:B------:R-:W-:-:S07]  /*79e0*/  MOV R2, UR4 ;  /* 0x0000000400027c02 */ /* 0x000fce0008000f00 */
.L_x_136:
[----:B--2---:R2:W3:Y:S02]  /*79f0*/  SYNCS.PHASECHK.TRANS64.TRYWAIT P0, [R2+URZ+0xa0], R5 ;  /* 0x0000a005020075a7 */ /* 0x0044e400080011ff */
[----:B---3--:R-:W-:Y:S05]  /*7a00*/  @!P0 NANOSLEEP.SYNCS 0x989680 ;  /* 0x009896800000895d */ /* 0x008fea0003900000 */
[----:B------:R-:W3:Y:S02]  /*7a10*/  @!P0 SYNCS.PHASECHK.TRANS64 P0, [R2+URZ+0xa0], R5 ;  /* 0x0000a005020085a7 */ /* 0x000ee400080010ff */
[----:B---3--:R-:W-:Y:S05]  /*7a20*/  @!P0 BRA `(.L_x_136) ;  /* 0xfffffffc00f08947 */ /* 0x008fea000383ffff */
[----:B------:R-:W-:Y:S05]  /*7a30*/  BRA `(.L_x_137) ;  /* 0xffffffb000cc7947 */ /* 0x000fea000383ffff */
.L_x_51:
[----:B--2---:R2:W3:Y:S02]  /*7a40*/  SYNCS.PHASECHK.TRANS64.TRYWAIT P1, [R2+URZ+0x90], R4 ;  /* 0x00009004020075a7 */ /* 0x0044e400080211ff */
[----:B---3--:R-:W-:Y:S05]  /*7a50*/  @!P1 NANOSLEEP.SYNCS 0x989680 ;  /* 0x009896800000995d */ /* 0x008fea0003900000 */
[----:B------:R-:W3:Y:S02]  /*7a60*/  @!P1 SYNCS.PHASECHK.TRANS64 P1, [R2+URZ+0x90], R4 ;  /* 0x00009004020095a7 */ /* 0x000ee400080210ff */
[----:B---3--:R-:W-:Y:S05]  /*7a70*/  @!P1 BRA `(.L_x_51) ;  /* 0xfffffffc00f09947 */ /* 0x008fea000383ffff */
[----:B------:R-:W-:Y:S05]  /*7a80*/  BRA `(.L_x_138) ;  /* 0xffffffb000fc7947 */ /* 0x000fea000383ffff */
.L_x_54:
[----:B------:R-:W-:-:S07]  /*7a90*/  MOV R0, UR4 ;  /* 0x0000000400007c02 */ /* 0x000fce0008000f00 */
.L_x_139:
[----:B--2---:R2:W3:Y:S02]  /*7aa0*/  SYNCS.PHASECHK.TRANS64.TRYWAIT P0, [R0+URZ+0xa0], R2 ;  /* 0x0000a002000075a7 */ /* 0x0044e400080011ff */
[----:B---3--:R-:W-:Y:S05]  /*7ab0*/  @!P0 NANOSLEEP.SYNCS 0x989680 ;  /* 0x009896800000895d */ /* 0x008fea0003900000 */
[----:B------:R-:W3:Y:S02]  /*7ac0*/  @!P0 SYNCS.PHASECHK.TRANS64 P0, [R0+URZ+0xa0], R2 ;  /* 0x0000a002000085a7 */ /* 0x000ee400080010ff */
[----:B---3--:R-:W-:Y:S05]  /*7ad0*/  @!P0 BRA `(.L_x_139) ;  /* 0xfffffffc00f08947 */ /* 0x008fea000383ffff */
[----:B------:R-:W-:Y:S05]  /*7ae0*/  BRA `(.L_x_53) ;  /* 0xffffffb400507947 */ /* 0x000fea000383ffff */
.L_x_61:
[----:B-1----:R1:W2:Y:S02]  /*7af0*/  SYNCS.PHASECHK.TRANS64.TRYWAIT P1, [R0+URZ+0x90], R2 ;  /* 0x00009002000075a7 */ /* 0x0022a400080211ff */
[----:B--2---:R-:W-:Y:S05]  /*7b00*/  @!P1 NANOSLEEP.SYNCS 0x989680 ;  /* 0x009896800000995d */ /* 0x004fea0003900000 */
[----:B------:R-:W2:Y:S02]  /*7b10*/  @!P1 SYNCS.PHASECHK.TRANS64 P1, [R0+URZ+0x90], R2 ;  /* 0x00009002000095a7 */ /* 0x000ea400080210ff */
[----:B--2---:R-:W-:Y:S05]  /*7b20*/  @!P1 BRA `(.L_x_61) ;  /* 0xfffffffc00f09947 */ /* 0x004fea000383ffff */
[----:B------:R-:W-:Y:S05]  /*7b30*/  BRA `(.L_x_140) ;  /* 0xffffffb800b47947 */ /* 0x000fea000383ffff */
.L_x_62:
[----:B------:R-:W-:-:S07]  /*7b40*/  MOV R2, UR23 ;  /* 0x0000001700027c02 */ /* 0x000fce0008000f00 */
.L_x_141:
[----:B-1----:R1:W2:Y:S02]  /*7b50*/  SYNCS.PHASECHK.TRANS64.TRYWAIT P0, [R2+URZ+0xd0], R0 ;  /* 0x0000d000020075a7 */ /* 0x0022a400080011ff */
[----:B--2---:R-:W-:Y:S05]  /*7b60*/  @!P0 NANOSLEEP.SYNCS 0x989680 ;  /* 0x009896800000895d */ /* 0x004fea0003900000 */
[----:B------:R-:W2:Y:S02]  /*7b70*/  @!P0 SYNCS.PHASECHK.TRANS64 P0, [R2+URZ+0xd0], R0 ;  /* 0x0000d000020085a7 */ /* 0x000ea400080010ff */
[----:B--2---:R-:W-:Y:S05]  /*7b80*/  @!P0 BRA `(.L_x_141) ;  /* 0xfffffffc00f08947 */ /* 0x004fea000383ffff */
[----:B------:R-:W-:Y:S05]  /*7b90*/  BRA `(.L_x_142) ;  /* 0xffffffbc00047947 */ /* 0x000fea000383ffff */
.L_x_65:
[----:B------:R-:W-:Y:S07]  /*7ba0*/  MOV R0, UR5 ;  /* 0x0000000500007c02 */ /* 0x000fee0008000f00 */
.L_x_143:
[----:B-1----:R1:W2:Y:S02]  /*7bb0*/  SYNCS.PHASECHK.TRANS64.TRYWAIT P0, [R0+URZ], R2 ;  /* 0x00000002000075a7 */ /* 0x0022a400080011ff */
[----:B--2---:R-:W-:Y:S05]  /*7bc0*/  @!P0 NANOSLEEP.SYNCS 0x989680 ;  /* 0x009896800000895d */ /* 0x004fea0003900000 */
[----:B------:R-:W2:Y:S02]  /*7bd0*/  @!P0 SYNCS.PHASECHK.TRANS64 P0, [R0+URZ], R2 ;  /* 0x00000002000085a7 */ /* 0x000ea400080010ff */
[----:B--2---:R-:W-:Y:S05]  /*7be0*/  @!P0 BRA `(.L_x_143) ;  /* 0xfffffffc00f08947 */ /* 0x004fea000383ffff */
[----:B------:R-:W-:Y:S05]  /*7bf0*/  BRA `(.L_x_64) ;  /* 0xffffffbc00207947 */ /* 0x000fea000383ffff */
.L_x_68:
[----:B------:R-:W-:-:S07]  /*7c00*/  MOV R0, UR4 ;  /* 0x0000000400007c02 */ /* 0x000fce0008000f00 */
.L_x_144:
[----:B--2---:R2:W4:Y:S02]  /*7c10*/  SYNCS.PHASECHK.TRANS64.TRYWAIT P0, [R0+URZ], R2 ;  /* 0x00000002000075a7 */ /* 0x00452400080011ff */
[----:B----4-:R-:W-:Y:S05]  /*7c20*/  @!P0 NANOSLEEP.SYNCS 0x989680 ;  /* 0x009896800000895d */ /* 0x010fea0003900000 */
[----:B------:R-:W4:Y:S02]  /*7c30*/  @!P0 SYNCS.PHASECHK.TRANS64 P0, [R0+URZ], R2 ;  /* 0x00000002000085a7 */ /* 0x000f2400080010ff */
[----:B----4-:R-:W-:Y:S05]  /*7c40*/  @!P0 BRA `(.L_x_144) ;  /* 0xfffffffc00f08947 */ /* 0x010fea000383ffff */
[----:B------:R-:W-:Y:S05]  /*7c50*/  BRA `(.L_x_145) ;  /* 0xffffffbc00d47947 */ /* 0x000fea000383ffff */
.L_x_69:
[----:B------:R-:W-:-:S07]  /*7c60*/  MOV R0, UR5 ;  /* 0x0000000500007c02 */ /* 0x000fce0008000f00 */
.L_x_146:
[----:B-1----:R1:W2:Y:S02]  /*7c70*/  SYNCS.PHASECHK.TRANS64.TRYWAIT P0, [R0+URZ], R3 ;  /* 0x00000003000075a7 */ /* 0x0022a400080011ff */
[----:B--2---:R-:W-:Y:S05]  /*7c80*/  @!P0 NANOSLEEP.SYNCS 0x989680 ;  /* 0x009896800000895d */ /* 0x004fea0003900000 */
[----:B------:R-:W2:Y:S02]  /*7c90*/  @!P0 SYNCS.PHASECHK.TRANS64 P0, [R0+URZ], R3 ;  /* 0x00000003000085a7 */ /* 0x000ea400080010ff */
[----:B--2---:R-:W-:Y:S05]  /*7ca0*/  @!P0 BRA `(.L_x_146) ;  /* 0xfffffffc00f08947 */ /* 0x004fea000383ffff */
[----:B------:R-:W-:Y:S05]  /*7cb0*/  BRA `(.L_x_147) ;  /* 0xffffffbc00e07947 */ /* 0x000fea000383ffff */
.L_x_70:
[----:B------:R-:W-:-:S07]  /*7cc0*/  MOV R0, UR5 ;  /* 0x0000000500007c02 */ /* 0x000fce0008000f00 */
.L_x_148:
[----:B-1----:R1:W2:Y:S02]  /*7cd0*/  SYNCS.PHASECHK.TRANS64.TRYWAIT P0, [R0+URZ], R3 ;  /* 0x00000003000075a7 */ /* 0x0022a400080011ff */
[----:B--2---:R-:W-:Y:S05]  /*7ce0*/  @!P0 NANOSLEEP.SYNCS 0x989680 ;  /* 0x009896800000895d */ /* 0x004fea0003900000 */
[----:B------:R-:W2:Y:S02]  /*7cf0*/  @!P0 SYNCS.PHASECHK.TRANS64 P0, [R0+URZ], R3 ;  /* 0x00000003000085a7 */ /* 0x000ea400080010ff */
[----:B--2---:R-:W-:Y:S05]  /*7d00*/  @!P0 BRA `(.L_x_148) ;  /* 0xfffffffc00f08947 */ /* 0x004fea000383ffff */
[----:B------:R-:W-:Y:S05]  /*7d10*/  BRA `(.L_x_149) ;  /* 0xffffffbc00ec7947 */ /* 0x000fea000383ffff */
.L_x_71:
[----:B-1----:R-:W-:-:S07]  /*7d20*/  MOV R0, UR4 ;  /* 0x0000000400007c02 */ /* 0x002fce0008000f00 */
.L_x_150:
[----:B-1----:R1:W2:Y:S02]  /*7d30*/  SYNCS.PHASECHK.TRANS64.TRYWAIT P0, [R0+URZ], R2 ;  /* 0x00000002000075a7 */ /* 0x0022a400080011ff */
[----:B--2---:R-:W-:Y:S05]  /*7d40*/  @!P0 NANOSLEEP.SYNCS 0x989680 ;  /* 0x009896800000895d */ /* 0x004fea0003900000 */
[----:B------:R-:W2:Y:S02]  /*7d50*/  @!P0 SYNCS.PHASECHK.TRANS64 P0, [R0+URZ], R2 ;  /* 0x00000002000085a7 */ /* 0x000ea400080010ff */
[----:B--2---:R-:W-:Y:S05]  /*7d60*/  @!P0 BRA `(.L_x_150) ;  /* 0xfffffffc00f08947 */ /* 0x004fea000383ffff */
[----:B------:R-:W-:Y:S05]  /*7d70*/  BRA `(.L_x_151) ;  /* 0xffffffbc00f87947 */ /* 0x000fea000383ffff */
.L_x_76:
[----:B---3--:R3:W4:Y:S02]  /*7d80*/  SYNCS.PHASECHK.TRANS64.TRYWAIT P0, [R12+URZ+0x90], R0 ;  /* 0x000090000c0075a7 */ /* 0x00872400080011ff */
[----:B----4-:R-:W-:Y:S05]  /*7d90*/  @!P0 NANOSLEEP.SYNCS 0x989680 ;  /* 0x009896800000895d */ /* 0x010fea0003900000 */
[----:B------:R-:W4:Y:S02]  /*7da0*/  @!P0 SYNCS.PHASECHK.TRANS64 P0, [R12+URZ+0x90], R0 ;  /* 0x000090000c0085a7 */ /* 0x000f2400080010ff */
[----:B----4-:R-:W-:Y:S05]  /*7db0*/  @!P0 BRA `(.L_x_76) ;  /* 0xfffffffc00f08947 */ /* 0x010fea000383ffff */
[----:B------:R-:W-:Y:S05]  /*7dc0*/  BRA `(.L_x_152) ;  /* 0xffffffc400087947 */ /* 0x000fea000383ffff */
.L_x_79:
[----:B-1----:R-:W-:Y:S07]  /*7dd0*/  MOV R0, UR24 ;  /* 0x0000001800007c02 */ /* 0x002fee0008000f00 */
.L_x_153:
[----:B-1----:R1:W3:Y:S02]  /*7de0*/  SYNCS.PHASECHK.TRANS64.TRYWAIT P2, [R0+URZ+0x88], R6 ;  /* 0x00008806000075a7 */ /* 0x0022e400080411ff */
[----:B---3--:R-:W-:Y:S05]  /*7df0*/  @!P2 NANOSLEEP.SYNCS 0x989680 ;  /* 0x009896800000a95d */ /* 0x008fea0003900000 */
[----:B------:R-:W3:Y:S02]  /*7e00*/  @!P2 SYNCS.PHASECHK.TRANS64 P2, [R0+URZ+0x88], R6 ;  /* 0x000088060000a5a7 */ /* 0x000ee400080410ff */
[----:B---3--:R-:W-:Y:S05]  /*7e10*/  @!P2 BRA `(.L_x_153) ;  /* 0xfffffffc00f0a947 */ /* 0x008fea000383ffff */
[----:B------:R-:W-:Y:S05]  /*7e20*/  BRA `(.L_x_78) ;  /* 0xffffffc8006c7947 */ /* 0x000fea000383ffff */
.L_x_82:
[----:B------:R-:W-:Y:S07]  /*7e30*/  MOV R0, UR4 ;  /* 0x0000000400007c02 */ /* 0x000fee0008000f00 */
.L_x_154:
[----:B-1----:R1:W3:Y:S02]  /*7e40*/  SYNCS.PHASECHK.TRANS64.TRYWAIT P0, [R0+URZ+0x68], R9 ;  /* 0x00006809000075a7 */ /* 0x0022e400080011ff */
[----:B---3--:R-:W-:Y:S05]  /*7e50*/  @!P0 NANOSLEEP.SYNCS 0x989680 ;  /* 0x009896800000895d */ /* 0x008fea0003900000 */
[----:B------:R-:W3:Y:S02]  /*7e60*/  @!P0 SYNCS.PHASECHK.TRANS64 P0, [R0+URZ+0x68], R9 ;  /* 0x00006809000085a7 */ /* 0x000ee400080010ff */
[----:B---3--:R-:W-:Y:S05]  /*7e70*/  @!P0 BRA `(.L_x_154) ;  /* 0xfffffffc00f08947 */ /* 0x008fea000383ffff */
[----:B------:R-:W-:Y:S05]  /*7e80*/  BRA `(.L_x_155) ;  /* 0xffffffc800cc7947 */ /* 0x000fea000383ffff */
.L_x_83:
[----:B------:R-:W-:Y:S07]  /*7e90*/  MOV R6, UR5 ;  /* 0x0000000500067c02 */ /* 0x000fee0008000f00 */
.L_x_156:
[----:B-1----:R1:W3:Y:S02]  /*7ea0*/  SYNCS.PHASECHK.TRANS64.TRYWAIT P0, [R6+URZ+0x68], R0 ;  /* 0x00006800060075a7 */ /* 0x0022e400080011ff */
[----:B---3--:R-:W-:Y:S05]  /*7eb0*/  @!P0 NANOSLEEP.SYNCS 0x989680 ;  /* 0x009896800000895d */ /* 0x008fea0003900000 */
[----:B------:R-:W3:Y:S02]  /*7ec0*/  @!P0 SYNCS.PHASECHK.TRANS64 P0, [R6+URZ+0x68], R0 ;  /* 0x00006800060085a7 */ /* 0x000ee400080010ff */
[----:B---3--:R-:W-:Y:S05]  /*7ed0*/  @!P0 BRA `(.L_x_156) ;  /* 0xfffffffc00f08947 */ /* 0x008fea000383ffff */
[----:B------:R-:W-:Y:S05]  /*7ee0*/  BRA `(.L_x_157) ;  /* 0xffffffcc00287947 */ /* 0x000fea000383ffff */
.L_x_85:
[----:B------:R-:W-:-:S07]  /*7ef0*/  MOV R0, UR4 ;  /* 0x0000000400007c02 */ /* 0x000fce0008000f00 */
.L_x_158:
[----:B-1----:R1:W4:Y:S02]  /*7f00*/  SYNCS.PHASECHK.TRANS64.TRYWAIT P0, [R0+URZ], R2 ;  /* 0x00000002000075a7 */ /* 0x00232400080011ff */
[----:B----4-:R-:W-:Y:S05]  /*7f10*/  @!P0 NANOSLEEP.SYNCS 0x989680 ;  /* 0x009896800000895d */ /* 0x010fea0003900000 */
[----:B------:R-:W4:Y:S02]  /*7f20*/  @!P0 SYNCS.PHASECHK.TRANS64 P0, [R0+URZ], R2 ;  /* 0x00000002000085a7 */ /* 0x000f2400080010ff */
[----:B----4-:R-:W-:Y:S05]  /*7f30*/  @!P0 BRA `(.L_x_158) ;  /* 0xfffffffc00f08947 */ /* 0x010fea000383ffff */
[----:B------:R-:W-:Y:S05]  /*7f40*/  BRA `(.L_x_159) ;  /* 0xffffffcc00b87947 */ /* 0x000fea000383ffff */
.L_x_86:
[----:B------:R-:W-:-:S07]  /*7f50*/  MOV R0, UR5 ;  /* 0x0000000500007c02 */ /* 0x000fce0008000f00 */
.L_x_160:
[----:B-1----:R1:W4:Y:S02]  /*7f60*/  SYNCS.PHASECHK.TRANS64.TRYWAIT P0, [R0+URZ], R2 ;  /* 0x00000002000075a7 */ /* 0x00232400080011ff */
[----:B----4-:R-:W-:Y:S05]  /*7f70*/  @!P0 NANOSLEEP.SYNCS 0x989680 ;  /* 0x009896800000895d */ /* 0x010fea0003900000 */
[----:B------:R-:W4:Y:S02]  /*7f80*/  @!P0 SYNCS.PHASECHK.TRANS64 P0, [R0+URZ], R2 ;  /* 0x00000002000085a7 */ /* 0x000f2400080010ff */
[----:B----4-:R-:W-:Y:S05]  /*7f90*/  @!P0 BRA `(.L_x_160) ;  /* 0xfffffffc00f08947 */ /* 0x010fea000383ffff */
[----:B------:R-:W-:Y:S05]  /*7fa0*/  BRA `(.L_x_161) ;  /* 0xffffffcc00c47947 */ /* 0x000fea000383ffff */
.L_x_88:
[----:B-1----:R1:W2:Y:S02]  /*7fb0*/  SYNCS.PHASECHK.TRANS64.TRYWAIT P0, [R0+URZ+0x90], R2 ;  /* 0x00009002000075a7 */ /* 0x0022a400080011ff */
[----:B--2---:R-:W-:Y:S05]  /*7fc0*/  @!P0 NANOSLEEP.SYNCS 0x989680 ;  /* 0x009896800000895d */ /* 0x004fea0003900000 */
[----:B------:R-:W2:Y:S02]  /*7fd0*/  @!P0 SYNCS.PHASECHK.TRANS64 P0, [R0+URZ+0x90], R2 ;  /* 0x00009002000085a7 */ /* 0x000ea400080010ff */
[----:B--2---:R-:W-:Y:S05]  /*7fe0*/  @!P0 BRA `(.L_x_88) ;  /* 0xfffffffc00f08947 */ /* 0x004fea000383ffff */
[----:B------:R-:W-:Y:S05]  /*7ff0*/  BRA `(.L_x_162) ;  /* 0xffffffd000b07947 */ /* 0x000fea000383ffff */
.L_x_98:
[----:B-1----:R1:W3:Y:S02]  /*8000*/  SYNCS.PHASECHK.TRANS64.TRYWAIT P1, [R2+URZ+0x50], R4 ;  /* 0x00005004020075a7 */ /* 0x0022e400080211ff */
[----:B---3--:R-:W-:Y:S05]  /*8010*/  @!P1 NANOSLEEP.SYNCS 0x989680 ;  /* 0x009896800000995d */ /* 0x008fea0003900000 */
[----:B------:R-:W3:Y:S02]  /*8020*/  @!P1 SYNCS.PHASECHK.TRANS64 P1, [R2+URZ+0x50], R4 ;  /* 0x00005004020095a7 */ /* 0x000ee400080210ff */
[----:B---3--:R-:W-:Y:S05]  /*8030*/  @!P1 BRA `(.L_x_98) ;  /* 0xfffffffc00f09947 */ /* 0x008fea000383ffff */
[----:B------:R-:W-:Y:S05]  /*8040*/  BRA `(.L_x_97) ;  /* 0xffffffe000207947 */ /* 0x000fea000383ffff */
.L_x_100:
[----:B-1----:R1:W2:Y:S02]  /*8050*/  SYNCS.PHASECHK.TRANS64.TRYWAIT P0, [R27+URZ+0xb0], R3 ;  /* 0x0000b0031b0075a7 */ /* 0x0022a400080011ff */
[----:B--2---:R-:W-:Y:S05]  /*8060*/  @!P0 NANOSLEEP.SYNCS 0x989680 ;  /* 0x009896800000895d */ /* 0x004fea0003900000 */
[----:B------:R-:W2:Y:S02]  /*8070*/  @!P0 SYNCS.PHASECHK.TRANS64 P0, [R27+URZ+0xb0], R3 ;  /* 0x0000b0031b0085a7 */ /* 0x000ea400080010ff */
[----:B--2---:R-:W-:Y:S05]  /*8080*/  @!P0 BRA `(.L_x_100) ;  /* 0xfffffffc00f08947 */ /* 0x004fea000383ffff */
[----:B------:R-:W-:Y:S05]  /*8090*/  BRA `(.L_x_99) ;  /* 0xffffffe000707947 */ /* 0x000fea000383ffff */
.L_x_111:
[----:B-1----:R1:W2:Y:S02]  /*80a0*/  SYNCS.PHASECHK.TRANS64.TRYWAIT P0, [R2+URZ+0x50], R63 ;  /* 0x0000503f020075a7 */ /* 0x0022a400080011ff */
[----:B--2---:R-:W-:Y:S05]  /*80b0*/  @!P0 NANOSLEEP.SYNCS 0x989680 ;  /* 0x009896800000895d */ /* 0x004fea0003900000 */
[----:B------:R-:W2:Y:S02]  /*80c0*/  @!P0 SYNCS.PHASECHK.TRANS64 P0, [R2+URZ+0x50], R63 ;  /* 0x0000503f020085a7 */ /* 0x000ea400080010ff */
[----:B--2---:R-:W-:Y:S05]  /*80d0*/  @!P0 BRA `(.L_x_111) ;  /* 0xfffffffc00f08947 */ /* 0x004fea000383ffff */
[----:B------:R-:W-:Y:S05]  /*80e0*/  BRA `(.L_x_110) ;  /* 0xffffffe800847947 */ /* 0x000fea000383ffff */
        .weak           $__internal_0_$__cuda_sm10x_tcgen05_guardrail_trap_col_being_dealloced_not_returned_by_alloc
        .type           $__internal_0_$__cuda_sm10x_tcgen05_guardrail_trap_col_being_dealloced_not_returned_by_alloc,@function
        .size           $__internal_0_$__cuda_sm10x_tcgen05_guardrail_trap_col_being_dealloced_not_returned_by_alloc,($__internal_1_$__cuda_sm10x_tcgen05_guardrail_trap_phase_invalid_during_alloc - $__internal_0_$__cuda_sm10x_tcgen05_guardrail_trap_col_being_dealloced_not_returned_by_alloc)
$__internal_0_$__cuda_sm10x_tcgen05_guardrail_trap_col_being_dealloced_not_returned_by_alloc:
[----:B------:R-:W-:Y:S05]  /*80f0*/  BPT.TRAP 0x1 ;  /* 0x000000040000795c */ /* 0x000fea0000300000 */
[----:B------:R-:W-:-:S04]  /*8100*/  HFMA2 R3, -RZ, RZ, 0, 0 ;  /* 0x00000000ff037431 */ /* 0x000fc800000001ff */
[----:B------:R-:W-:Y:S05]  /*8110*/  RET.REL.NODEC R2 `(_ZN7cutlass13device_kernelINS_4gemm6kernel13GemmUniversalIN4cute5tupleIJiiiiEEENS1_10collective13CollectiveMmaINS1_35MainloopSm100TmaUmmaWarpSpecializedILi5ELi2ELi4ENS5_IJNS4_1CILi2EEESB_NSA_ILi1EEEEEEEENS5_IJNSA_ILi64EEESF_NSA_ILi32EEEEEENS_10bfloat16_tENS5_IJlSC_lEEESI_SJ_NS4_8TiledMMAINS4_8MMA_AtomIJNS4_20SM100_MMA_F16BF16_SSISI_SI_fLi64ELi64ELNS4_4UMMA5MajorE0ELSO_0ELNSN_7ScaleInE0ELSP_0EEEEEENS4_6LayoutINS5_IJSC_SC_SC_EEENS5_IJNSA_ILi0EEESU_SU_EEEEENS5_IJNS4_10UnderscoreESX_SX_EEEEENS4_23SM90_TMA_LOAD_MULTICASTENS4_14ComposedLayoutINS4_7SwizzleILi2ELi4ELi3EEENS4_18smem_ptr_flag_bitsILi16EEENSS_INS5_IJNSA_ILi8EEESG_EEENS5_IJSG_SC_EEEEEEEvNS4_8identityES10_S1A_vS1B_EENS_8epilogue10collective18CollectiveEpilogueINS1D_23Sm100TmaWarpSpecializedILi3ELi2ELi16ELb1ELb0EEEJSH_NS5_IJNSS_ISF_SC_EENSS_ISG_SC_EEEEESI_SJ_SI_SJ_NS1D_6fusion15FusionCallbacksIS1H_NS1L_17LinearCombinationISI_fSI_fLNS_15FloatRoundStyleE2EEESH_S1K_JEEENS4_5SM1004TMEM4LOAD26SM100_TMEM_LOAD_16dp256b4xENS4_13SM90_TMA_LOADES1A_NS4_17SM75_U32x4_LDSM_NENS4_14SM90_TMA_STOREES1A_NS4_17SM90_U32x4_STSM_NENS4_39AutoVectorizingCopyWithAssumedAlignmentILi128EEEEEEvvEEEEvNT_6ParamsE) ;  /* 0xffffff7c02b87950 */ /* 0x000fea0003c3ffff */
        .weak           $__internal_1_$__cuda_sm10x_tcgen05_guardrail_trap_phase_invalid_during_alloc
        .type           $__internal_1_$__cuda_sm10x_tcgen05_guardrail_trap_phase_invalid_during_alloc,@function
        .size           $__internal_1_$__cuda_sm10x_tcgen05_guardrail_trap_phase_invalid_during_alloc,($__internal_2_$__cuda_sm10x_tcgen05_guardrail_trap_unallocated_columns_being_dealloced - $__internal_1_$__cuda_sm10x_tcgen05_guardrail_trap_phase_invalid_during_alloc)
$__internal_1_$__cuda_sm10x_tcgen05_guardrail_trap_phase_invalid_during_alloc:
[----:B------:R-:W-:Y:S05]  /*8120*/  BPT.TRAP 0x1 ;  /* 0x000000040000795c */ /* 0x000fea0000300000 */
[----:B------:R-:W-:-:S04]  /*8130*/  MOV R5, 0x0 ;  /* 0x0000000000057802 */ /* 0x000fc80000000f00 */
[----:B------:R-:W-:Y:S05]  /*8140*/  RET.REL.NODEC R4 `(_ZN7cutlass13device_kernelINS_4gemm6kernel13GemmUniversalIN4cute5tupleIJiiiiEEENS1_10collective13CollectiveMmaINS1_35MainloopSm100TmaUmmaWarpSpecializedILi5ELi2ELi4ENS5_IJNS4_1CILi2EEESB_NSA_ILi1EEEEEEEENS5_IJNSA_ILi64EEESF_NSA_ILi32EEEEEENS_10bfloat16_tENS5_IJlSC_lEEESI_SJ_NS4_8TiledMMAINS4_8MMA_AtomIJNS4_20SM100_MMA_F16BF16_SSISI_SI_fLi64ELi64ELNS4_4UMMA5MajorE0ELSO_0ELNSN_7ScaleInE0ELSP_0EEEEEENS4_6LayoutINS5_IJSC_SC_SC_EEENS5_IJNSA_ILi0EEESU_SU_EEEEENS5_IJNS4_10UnderscoreESX_SX_EEEEENS4_23SM90_TMA_LOAD_MULTICASTENS4_14ComposedLayoutINS4_7SwizzleILi2ELi4ELi3EEENS4_18smem_ptr_flag_bitsILi16EEENSS_INS5_IJNSA_ILi8EEESG_EEENS5_IJSG_SC_EEEEEEEvNS4_8identityES10_S1A_vS1B_EENS_8epilogue10collective18CollectiveEpilogueINS1D_23Sm100TmaWarpSpecializedILi3ELi2ELi16ELb1ELb0EEEJSH_NS5_IJNSS_ISF_SC_EENSS_ISG_SC_EEEEESI_SJ_SI_SJ_NS1D_6fusion15FusionCallbacksIS1H_NS1L_17LinearCombinationISI_fSI_fLNS_15FloatRoundStyleE2EEESH_S1K_JEEENS4_5SM1004TMEM4LOAD26SM100_TMEM_LOAD_16dp256b4xENS4_13SM90_TMA_LOADES1A_NS4_17SM75_U32x4_LDSM_NENS4_14SM90_TMA_STOREES1A_NS4_17SM90_U32x4_STSM_NENS4_39AutoVectorizingCopyWithAssumedAlignmentILi128EEEEEEvvEEEEvNT_6ParamsE) ;  /* 0xffffff7c04ac7950 */ /* 0x000fea0003c3ffff */
        .weak           $__internal_2_$__cuda_sm10x_tcgen05_guardrail_trap_unallocated_columns_being_dealloced
        .type           $__internal_2_$__cuda_sm10x_tcgen05_guardrail_trap_unallocated_columns_being_dealloced,@function
        .size           $__internal_2_$__cuda_sm10x_tcgen05_guardrail_trap_unallocated_columns_being_dealloced,(.L_x_164 - $__internal_2_$__cuda_sm10x_tcgen05_guardrail_trap_unallocated_columns_being_dealloced)
$__internal_2_$__cuda_sm10x_tcgen05_guardrail_trap_unallocated_columns_being_dealloced:
[----:B------:R-:W-:Y:S05]  /*8150*/  BPT.TRAP 0x1 ;  /* 0x000000040000795c */ /* 0x000fea0000300000 */
[----:B------:R-:W-:-:S04]  /*8160*/  HFMA2 R3, -RZ, RZ, 0, 0 ;  /* 0x00000000ff037431 */ /* 0x000fc800000001ff */
[----:B------:R-:W-:Y:S05]  /*8170*/  RET.REL.NODEC R2 `(_ZN7cutlass13device_kernelINS_4gemm6kernel13GemmUniversalIN4cute5tupleIJiiiiEEENS1_10collective13CollectiveMmaINS1_35MainloopSm100TmaUmmaWarpSpecializedILi5ELi2ELi4ENS5_IJNS4_1CILi2EEESB_NSA_ILi1EEEEEEEENS5_IJNSA_ILi64EEESF_NSA_ILi32EEEEEENS_10bfloat16_tENS5_IJlSC_lEEESI_SJ_NS4_8TiledMMAINS4_8MMA_AtomIJNS4_20SM100_MMA_F16BF16_SSISI_SI_fLi64ELi64ELNS4_4UMMA5MajorE0ELSO_0ELNSN_7ScaleInE0ELSP_0EEEEEENS4_6LayoutINS5_IJSC_SC_SC_EEENS5_IJNSA_ILi0EEESU_SU_EEEEENS5_IJNS4_10UnderscoreESX_SX_EEEEENS4_23SM90_TMA_LOAD_MULTICASTENS4_14ComposedLayoutINS4_7SwizzleILi2ELi4ELi3EEENS4_18smem_ptr_flag_bitsILi16EEENSS_INS5_IJNSA_ILi8EEESG_EEENS5_IJSG_SC_EEEEEEEvNS4_8identityES10_S1A_vS1B_EENS_8epilogue10collective18CollectiveEpilogueINS1D_23Sm100TmaWarpSpecializedILi3ELi2ELi16ELb1ELb0EEEJSH_NS5_IJNSS_ISF_SC_EENSS_ISG_SC_EEEEESI_SJ_SI_SJ_NS1D_6fusion15FusionCallbacksIS1H_NS1L_17LinearCombinationISI_fSI_fLNS_15FloatRoundStyleE2EEESH_S1K_JEEENS4_5SM1004TMEM4LOAD26SM100_TMEM_LOAD_16dp256b4xENS4_13SM90_TMA_LOADES1A_NS4_17SM75_U32x4_LDSM_NENS4_14SM90_TMA_STOREES1A_NS4_17SM90_U32x4_STSM_NENS4_39AutoVectorizingCopyWithAssumedAlignmentILi128EEEEEEvvEEEEvNT_6ParamsE) ;  /* 0xffffff7c02a07950 */ /* 0x000fea0003c3ffff */
.L_x_163:
[----:B------:R-:W-:-:S00]  /*8180*/  BRA `(.L_x_163) ;  /* 0xfffffffc00fc7947 */ /* 0x000fc0000383ffff */
[----:B------:R-:W-:-:S00]  /*8190*/  NOP ;  /* 0x0000000000007918 */ /* 0x000fc00000000000 */
        /* <DEDUP_REMOVED lines=14> */
.L_x_164:


//--------------------- .nv.global.init           --------------------------
	.section	.nv.global.init,"aw",@progbits
.nv.global.init:
	.type		$str$27,@object
	.size		$str$27,($str$28 - $str$27)
$str$27:
        /*0000*/ 	.byte	0x28, 0x61, 0x64, 0x64, 0x72, 0x65, 0x73, 0x73, 0x20, 0x26, 0x20, 0x6d, 0x61, 0x73, 0x6b, 0x29
        /*0010*/ 	.byte	0x20, 0x3d, 0x3d, 0x20, 0x30, 0x00
	.type		$str$28,@object
	.size		$str$28,($str$26 - $str$28)
$str$28:
        /*0016*/ 	.byte	0x2f, 0x74, 0x6d, 0x70, 0x2f, 0x63, 0x75, 0x74, 0x6c, 0x61, 0x73, 0x73, 0x5f, 0x73, 0x77, 0x65
        /*0026*/ 	.byte	0x65, 0x70, 0x5f, 0x73, 0x72, 0x63, 0x2f, 0x69, 0x6e, 0x63, 0x6c, 0x75, 0x64, 0x65, 0x2f, 0x63
        /*0036*/ 	.byte	0x75, 0x74, 0x65, 0x2f, 0x70, 0x6f, 0x69, 0x6e, 0x74, 0x65, 0x72, 0x5f, 0x66, 0x6c, 0x61, 0x67
        /*0046*/ 	.byte	0x67, 0x65, 0x64, 0x2e, 0x68, 0x70, 0x70, 0x00
	.type		$str$26,@object
	.size		$str$26,($str$25 - $str$26)
$str$26:
        /*004e*/ 	.byte	0x2f, 0x74, 0x6d, 0x70, 0x2f, 0x63, 0x75, 0x74, 0x6c, 0x61, 0x73, 0x73, 0x5f, 0x73, 0x77, 0x65
        /*005e*/ 	.byte	0x65, 0x70, 0x5f, 0x73, 0x72, 0x63, 0x2f, 0x69, 0x6e, 0x63, 0x6c, 0x75, 0x64, 0x65, 0x2f, 0x63
        /*006e*/ 	.byte	0x75, 0x74, 0x65, 0x2f, 0x61, 0x74, 0x6f, 0x6d, 0x2f, 0x63, 0x6f, 0x70, 0x79, 0x5f, 0x74, 0x72
        /*007e*/ 	.byte	0x61, 0x69, 0x74, 0x73, 0x5f, 0x73, 0x6d, 0x31, 0x30, 0x30, 0x2e, 0x68, 0x70, 0x70, 0x00
	.type		$str$25,@object
	.size		$str$25,(__unnamed_1 - $str$25)
$str$25:
        /*008d*/ 	.byte	0x28, 0x28, 0x75, 0x69, 0x6e, 0x74, 0x33, 0x32, 0x5f, 0x74, 0x28, 0x74, 0x68, 0x72, 0x65, 0x61
        /*009d*/ 	.byte	0x64, 0x49, 0x64, 0x78, 0x2e, 0x78, 0x29, 0x20, 0x2f, 0x20, 0x33, 0x32, 0x29, 0x20, 0x25, 0x20
        /*00ad*/ 	.byte	0x34, 0x29, 0x20, 0x3d, 0x3d, 0x20, 0x28, 0x28, 0x28, 0x74, 0x6d, 0x65, 0x6d, 0x5f, 0x61, 0x64
        /*00bd*/ 	.byte	0x64, 0x72, 0x20, 0x3e, 0x3e, 0x20, 0x31, 0x36, 0x29, 0x20, 0x2f, 0x20, 0x33, 0x32, 0x29, 0x20
        /*00cd*/ 	.byte	0x25, 0x20, 0x34, 0x29, 0x00
	.type		__unnamed_1,@object
	.size		__unnamed_1,(__unnamed_2 - __unnamed_1)
__unnamed_1:
        /*00d2*/ 	.byte	0x61, 0x75, 0x74, 0x6f, 0x20, 0x63, 0x75, 0x74, 0x65, 0x3a, 0x3a, 0x61, 0x73, 0x5f, 0x70, 0x6f
        /* <DEDUP_REMOVED lines=24> */
        /*0262*/ 	.byte	0x30, 0x34, 0x38, 0x3e, 0x3e, 0x3e, 0x3e, 0x5d, 0x00
	.type		__unnamed_2,@object
	.size		__unnamed_2,(.L_2 - __unnamed_2)
__unnamed_2:
        /* <DEDUP_REMOVED lines=45> */
        /*053b*/ 	.byte	0x3e, 0x3e, 0x3e, 0x5d, 0x00
.L_2:


//--------------------- .nv.shared._ZN7cutlass13device_kernelINS_4gemm6kernel13GemmUniversalIN4cute5tupleIJiiiiEEENS1_10collective13CollectiveMmaINS1_35MainloopSm100TmaUmmaWarpSpecializedILi5ELi2ELi4ENS5_IJNS4_1CILi2EEESB_NSA_ILi1EEEEEEEENS5_IJNSA_ILi64EEESF_NSA_ILi32EEEEEENS_10bfloat16_tENS5_IJlSC_lEEESI_SJ_NS4_8TiledMMAINS4_8MMA_AtomIJNS4_20SM100_MMA_F16BF16_SSISI_SI_fLi64ELi64ELNS4_4UMMA5MajorE0ELSO_0ELNSN_7ScaleInE0ELSP_0EEEEEENS4_6LayoutINS5_IJSC_SC_SC_EEENS5_IJNSA_ILi0EEESU_SU_EEEEENS5_IJNS4_10UnderscoreESX_SX_EEEEENS4_23SM90_TMA_LOAD_MULTICASTENS4_14ComposedLayoutINS4_7SwizzleILi2ELi4ELi3EEENS4_18smem_ptr_flag_bitsILi16EEENSS_INS5_IJNSA_ILi8EEESG_EEENS5_IJSG_SC_EEEEEEEvNS4_8identityES10_S1A_vS1B_EENS_8epilogue10collective18CollectiveEpilogueINS1D_23Sm100TmaWarpSpecializedILi3ELi2ELi16ELb1ELb0EEEJSH_NS5_IJNSS_ISF_SC_EENSS_ISG_SC_EEEEESI_SJ_SI_SJ_NS1D_6fusion15FusionCallbacksIS1H_NS1L_17LinearCombinationISI_fSI_fLNS_15FloatRoundStyleE2EEESH_S1K_JEEENS4_5SM1004TMEM4LOAD26SM100_TMEM_LOAD_16dp256b4xENS4_13SM90_TMA_LOADES1A_NS4_17SM75_U32x4_LDSM_NENS4_14SM90_TMA_STOREES1A_NS4_17SM90_U32x4_STSM_NENS4_39AutoVectorizingCopyWithAssumedAlignmentILi128EEEEEEvvEEEEvNT_6ParamsE --------------------------
	.section	.nv.shared._ZN7cutlass13device_kernelINS_4gemm6kernel13GemmUniversalIN4cute5tupleIJiiiiEEENS1_10collective13CollectiveMmaINS1_35MainloopSm100TmaUmmaWarpSpecializedILi5ELi2ELi4ENS5_IJNS4_1CILi2EEESB_NSA_ILi1EEEEEEEENS5_IJNSA_ILi64EEESF_NSA_ILi32EEEEEENS_10bfloat16_tENS5_IJlSC_lEEESI_SJ_NS4_8TiledMMAINS4_8MMA_AtomIJNS4_20SM100_MMA_F16BF16_SSISI_SI_fLi64ELi64ELNS4_4UMMA5MajorE0ELSO_0ELNSN_7ScaleInE0ELSP_0EEEEEENS4_6LayoutINS5_IJSC_SC_SC_EEENS5_IJNSA_ILi0EEESU_SU_EEEEENS5_IJNS4_10UnderscoreESX_SX_EEEEENS4_23SM90_TMA_LOAD_MULTICASTENS4_14ComposedLayoutINS4_7SwizzleILi2ELi4ELi3EEENS4_18smem_ptr_flag_bitsILi16EEENSS_INS5_IJNSA_ILi8EEESG_EEENS5_IJSG_SC_EEEEEEEvNS4_8identityES10_S1A_vS1B_EENS_8epilogue10collective18CollectiveEpilogueINS1D_23Sm100TmaWarpSpecializedILi3ELi2ELi16ELb1ELb0EEEJSH_NS5_IJNSS_ISF_SC_EENSS_ISG_SC_EEEEESI_SJ_SI_SJ_NS1D_6fusion15FusionCallbacksIS1H_NS1L_17LinearCombinationISI_fSI_fLNS_15FloatRoundStyleE2EEESH_S1K_JEEENS4_5SM1004TMEM4LOAD26SM100_TMEM_LOAD_16dp256b4xENS4_13SM90_TMA_LOADES1A_NS4_17SM75_U32x4_LDSM_NENS4_14SM90_TMA_STOREES1A_NS4_17SM90_U32x4_STSM_NENS4_39AutoVectorizingCopyWithAssumedAlignmentILi128EEEEEEvvEEEEvNT_6ParamsE,"aw",@nobits
	.sectionflags	@""
	.align	16
	.zero		1024


//--------------------- .nv.shared.reserved.0     --------------------------
	.section	.nv.shared.reserved.0,"aw",@nobits
	.weak		__nv_reservedSMEM_offset_0_alias
	.size		__nv_reservedSMEM_offset_0_alias, 0, 64
	.other		__nv_reservedSMEM_offset_0_alias,@"STO_CUDA_RESERVED_SHARED STV_DEFAULT"
__nv_reservedSMEM_offset_0_alias:
	.zero		0
.nv.shared.reserved.0:
	.zero		64
	.weak		__nv_reservedSMEM_tcgen05_partition
	.type		__nv_reservedSMEM_tcgen05_partition,@object
	.size		__nv_reservedSMEM_tcgen05_partition,(.L_0 - __nv_reservedSMEM_tcgen05_partition)
__nv_reservedSMEM_tcgen05_partition:
	.zero		32
.L_0:


//--------------------- .nv.global                --------------------------
	.section	.nv.global,"aw",@nobits
.nv.global:
	.type		_ZN39_INTERNAL_992ad2b6_4_k_cu_c996ff0b_77134cute1_E,@object
	.size		_ZN39_INTERNAL_992ad2b6_4_k_cu_c996ff0b_77134cute1_E,(_ZN39_INTERNAL_992ad2b6_4_k_cu_c996ff0b_77134cuda3std3__45__cpo6cbeginE - _ZN39_INTERNAL_992ad2b6_4_k_cu_c996ff0b_77134cute1_E)
_ZN39_INTERNAL_992ad2b6_4_k_cu_c996ff0b_77134cute1_E:
	.zero		1
	.type		_ZN39_INTERNAL_992ad2b6_4_k_cu_c996ff0b_77134cuda3std3__45__cpo6cbeginE,@object
	.size		_ZN39_INTERNAL_992ad2b6_4_k_cu_c996ff0b_77134cuda3std3__45__cpo6cbeginE,(_ZN39_INTERNAL_992ad2b6_4_k_cu_c996ff0b_77134cuda3std3__48in_placeE - _ZN39_INTERNAL_992ad2b6_4_k_cu_c996ff0b_77134cuda3std3__45__cpo6cbeginE)
_ZN39_INTERNAL_992ad2b6_4_k_cu_c996ff0b_77134cuda3std3__45__cpo6cbeginE:
	.zero		1
	.type		_ZN39_INTERNAL_992ad2b6_4_k_cu_c996ff0b_77134cuda3std3__48in_placeE,@object
	.size		_ZN39_INTERNAL_992ad2b6_4_k_cu_c996ff0b_77134cuda3std3__48in_placeE,(_ZN39_INTERNAL_992ad2b6_4_k_cu_c996ff0b_77134cuda3std6ranges3__45__cpo9iter_moveE - _ZN39_INTERNAL_992ad2b6_4_k_cu_c996ff0b_77134cuda3std3__48in_placeE)
_ZN39_INTERNAL_992ad2b6_4_k_cu_c996ff0b_77134cuda3std3__48in_placeE:
	.zero		1
	.type		_ZN39_INTERNAL_992ad2b6_4_k_cu_c996ff0b_77134cuda3std6ranges3__45__cpo9iter_moveE,@object
	.size		_ZN39_INTERNAL_992ad2b6_4_k_cu_c996ff0b_77134cuda3std6ranges3__45__cpo9iter_moveE,(_ZN39_INTERNAL_992ad2b6_4_k_cu_c996ff0b_77134cuda3std3__45__cpo5beginE - _ZN39_INTERNAL_992ad2b6_4_k_cu_c996ff0b_77134cuda3std6ranges3__45__cpo9iter_moveE)
_ZN39_INTERNAL_992ad2b6_4_k_cu_c996ff0b_77134cuda3std6ranges3__45__cpo9iter_moveE:
	.zero		1
	.type		_ZN39_INTERNAL_992ad2b6_4_k_cu_c996ff0b_77134cuda3std3__45__cpo5beginE,@object
	.size		_ZN39_INTERNAL_992ad2b6_4_k_cu_c996ff0b_77134cuda3std3__45__cpo5beginE,(_ZN39_INTERNAL_992ad2b6_4_k_cu_c996ff0b_77134cuda3std3__441_GLOBAL__N__992ad2b6_4_k_cu_c996ff0b_77136ignoreE - _ZN39_INTERNAL_992ad2b6_4_k_cu_c996ff0b_77134cuda3std3__45__cpo5beginE)
_ZN39_INTERNAL_992ad2b6_4_k_cu_c996ff0b_77134cuda3std3__45__cpo5beginE:
	.zero		1
	.type		_ZN39_INTERNAL_992ad2b6_4_k_cu_c996ff0b_77134cuda3std3__441_GLOBAL__N__992ad2b6_4_k_cu_c996ff0b_77136ignoreE,@object
	.size		_ZN39_INTERNAL_992ad2b6_4_k_cu_c996ff0b_77134cuda3std3__441_GLOBAL__N__992ad2b6_4_k_cu_c996ff0b_77136ignoreE,(_ZN39_INTERNAL_992ad2b6_4_k_cu_c996ff0b_77134cute7productE - _ZN39_INTERNAL_992ad2b6_4_k_cu_c996ff0b_77134cuda3std3__441_GLOBAL__N__992ad2b6_4_k_cu_c996ff0b_77136ignoreE)
_ZN39_INTERNAL_992ad2b6_4_k_cu_c996ff0b_77134cuda3std3__441_GLOBAL__N__992ad2b6_4_k_cu_c996ff0b_77136ignoreE:
	.zero		1
	.type		_ZN39_INTERNAL_992ad2b6_4_k_cu_c996ff0b_77134cute7productE,@object
	.size		_ZN39_INTERNAL_992ad2b6_4_k_cu_c996ff0b_77134cute7productE,(_ZN39_INTERNAL_992ad2b6_4_k_cu_c996ff0b_77134cuda3std3__45__cpo3endE - _ZN39_INTERNAL_992ad2b6_4_k_cu_c996ff0b_77134cute7productE)
_ZN39_INTERNAL_992ad2b6_4_k_cu_c996ff0b_77134cute7productE:
	.zero		1
	.type		_ZN39_INTERNAL_992ad2b6_4_k_cu_c996ff0b_77134cuda3std3__45__cpo3endE,@object
	.size		_ZN39_INTERNAL_992ad2b6_4_k_cu_c996ff0b_77134cuda3std3__45__cpo3endE,(_ZN39_INTERNAL_992ad2b6_4_k_cu_c996ff0b_77134cuda3std3__419piecewise_constructE - _ZN39_INTERNAL_992ad2b6_4_k_cu_c996ff0b_77134cuda3std3__45__cpo3endE)
_ZN39_INTERNAL_992ad2b6_4_k_cu_c996ff0b_77134cuda3std3__45__cpo3endE:
	.zero		1
	.type		_ZN39_INTERNAL_992ad2b6_4_k_cu_c996ff0b_77134cuda3std3__419piecewise_constructE,@object
	.size		_ZN39_INTERNAL_992ad2b6_4_k_cu_c996ff0b_77134cuda3std3__419piecewise_constructE,(_ZN39_INTERNAL_992ad2b6_4_k_cu_c996ff0b_77134cuda3std3__45__cpo4cendE - _ZN39_INTERNAL_992ad2b6_4_k_cu_c996ff0b_77134cuda3std3__419piecewise_constructE)
_ZN39_INTERNAL_992ad2b6_4_k_cu_c996ff0b_77134cuda3std3__419piecewise_constructE:
	.zero		1
	.type		_ZN39_INTERNAL_992ad2b6_4_k_cu_c996ff0b_77134cuda3std3__45__cpo4cendE,@object
	.size		_ZN39_INTERNAL_992ad2b6_4_k_cu_c996ff0b_77134cuda3std3__45__cpo4cendE,(_ZN39_INTERNAL_992ad2b6_4_k_cu_c996ff0b_77134cuda3std6ranges3__45__cpo4swapE - _ZN39_INTERNAL_992ad2b6_4_k_cu_c996ff0b_77134cuda3std3__45__cpo4cendE)
_ZN39_INTERNAL_992ad2b6_4_k_cu_c996ff0b_77134cuda3std3__45__cpo4cendE:
	.zero		1
	.type		_ZN39_INTERNAL_992ad2b6_4_k_cu_c996ff0b_77134cuda3std6ranges3__45__cpo4swapE,@object
	.size		_ZN39_INTERNAL_992ad2b6_4_k_cu_c996ff0b_77134cuda3std6ranges3__45__cpo4swapE,(.L_10 - _ZN39_INTERNAL_992ad2b6_4_k_cu_c996ff0b_77134cuda3std6ranges3__45__cpo4swapE)
_ZN39_INTERNAL_992ad2b6_4_k_cu_c996ff0b_77134cuda3std6ranges3__45__cpo4swapE:
	.zero		1
.L_10:


//--------------------- .nv.constant0._ZN7cutlass13device_kernelINS_4gemm6kernel13GemmUniversalIN4cute5tupleIJiiiiEEENS1_10collective13CollectiveMmaINS1_35MainloopSm100TmaUmmaWarpSpecializedILi5ELi2ELi4ENS5_IJNS4_1CILi2EEESB_NSA_ILi1EEEEEEEENS5_IJNSA_ILi64EEESF_NSA_ILi32EEEEEENS_10bfloat16_tENS5_IJlSC_lEEESI_SJ_NS4_8TiledMMAINS4_8MMA_AtomIJNS4_20SM100_MMA_F16BF16_SSISI_SI_fLi64ELi64ELNS4_4UMMA5MajorE0ELSO_0ELNSN_7ScaleInE0ELSP_0EEEEEENS4_6LayoutINS5_IJSC_SC_SC_EEENS5_IJNSA_ILi0EEESU_SU_EEEEENS5_IJNS4_10UnderscoreESX_SX_EEEEENS4_23SM90_TMA_LOAD_MULTICASTENS4_14ComposedLayoutINS4_7SwizzleILi2ELi4ELi3EEENS4_18smem_ptr_flag_bitsILi16EEENSS_INS5_IJNSA_ILi8EEESG_EEENS5_IJSG_SC_EEEEEEEvNS4_8identityES10_S1A_vS1B_EENS_8epilogue10collective18CollectiveEpilogueINS1D_23Sm100TmaWarpSpecializedILi3ELi2ELi16ELb1ELb0EEEJSH_NS5_IJNSS_ISF_SC_EENSS_ISG_SC_EEEEESI_SJ_SI_SJ_NS1D_6fusion15FusionCallbacksIS1H_NS1L_17LinearCombinationISI_fSI_fLNS_15FloatRoundStyleE2EEESH_S1K_JEEENS4_5SM1004TMEM4LOAD26SM100_TMEM_LOAD_16dp256b4xENS4_13SM90_TMA_LOADES1A_NS4_17SM75_U32x4_LDSM_NENS4_14SM90_TMA_STOREES1A_NS4_17SM90_U32x4_STSM_NENS4_39AutoVectorizingCopyWithAssumedAlignmentILi128EEEEEEvvEEEEvNT_6ParamsE --------------------------
	.section	.nv.constant0._ZN7cutlass13device_kernelINS_4gemm6kernel13GemmUniversalIN4cute5tupleIJiiiiEEENS1_10collective13CollectiveMmaINS1_35MainloopSm100TmaUmmaWarpSpecializedILi5ELi2ELi4ENS5_IJNS4_1CILi2EEESB_NSA_ILi1EEEEEEEENS5_IJNSA_ILi64EEESF_NSA_ILi32EEEEEENS_10bfloat16_tENS5_IJlSC_lEEESI_SJ_NS4_8TiledMMAINS4_8MMA_AtomIJNS4_20SM100_MMA_F16BF16_SSISI_SI_fLi64ELi64ELNS4_4UMMA5MajorE0ELSO_0ELNSN_7ScaleInE0ELSP_0EEEEEENS4_6LayoutINS5_IJSC_SC_SC_EEENS5_IJNSA_ILi0EEESU_SU_EEEEENS5_IJNS4_10UnderscoreESX_SX_EEEEENS4_23SM90_TMA_LOAD_MULTICASTENS4_14ComposedLayoutINS4_7SwizzleILi2ELi4ELi3EEENS4_18smem_ptr_flag_bitsILi16EEENSS_INS5_IJNSA_ILi8EEESG_EEENS5_IJSG_SC_EEEEEEEvNS4_8identityES10_S1A_vS1B_EENS_8epilogue10collective18CollectiveEpilogueINS1D_23Sm100TmaWarpSpecializedILi3ELi2ELi16ELb1ELb0EEEJSH_NS5_IJNSS_ISF_SC_EENSS_ISG_SC_EEEEESI_SJ_SI_SJ_NS1D_6fusion15FusionCallbacksIS1H_NS1L_17LinearCombinationISI_fSI_fLNS_15FloatRoundStyleE2EEESH_S1K_JEEENS4_5SM1004TMEM4LOAD26SM100_TMEM_LOAD_16dp256b4xENS4_13SM90_TMA_LOADES1A_NS4_17SM75_U32x4_LDSM_NENS4_14SM90_TMA_STOREES1A_NS4_17SM90_U32x4_STSM_NENS4_39AutoVectorizingCopyWithAssumedAlignmentILi128EEEEEEvvEEEEvNT_6ParamsE,"a",@progbits
	.sectionflags	@""
	.align	4
.nv.constant0._ZN7cutlass13device_kernelINS_4gemm6kernel13GemmUniversalIN4cute5tupleIJiiiiEEENS1_10collective13CollectiveMmaINS1_35MainloopSm100TmaUmmaWarpSpecializedILi5ELi2ELi4ENS5_IJNS4_1CILi2EEESB_NSA_ILi1EEEEEEEENS5_IJNSA_ILi64EEESF_NSA_ILi32EEEEEENS_10bfloat16_tENS5_IJlSC_lEEESI_SJ_NS4_8TiledMMAINS4_8MMA_AtomIJNS4_20SM100_MMA_F16BF16_SSISI_SI_fLi64ELi64ELNS4_4UMMA5MajorE0ELSO_0ELNSN_7ScaleInE0ELSP_0EEEEEENS4_6LayoutINS5_IJSC_SC_SC_EEENS5_IJNSA_ILi0EEESU_SU_EEEEENS5_IJNS4_10UnderscoreESX_SX_EEEEENS4_23SM90_TMA_LOAD_MULTICASTENS4_14ComposedLayoutINS4_7SwizzleILi2ELi4ELi3EEENS4_18smem_ptr_flag_bitsILi16EEENSS_INS5_IJNSA_ILi8EEESG_EEENS5_IJSG_SC_EEEEEEEvNS4_8identityES10_S1A_vS1B_EENS_8epilogue10collective18CollectiveEpilogueINS1D_23Sm100TmaWarpSpecializedILi3ELi2ELi16ELb1ELb0EEEJSH_NS5_IJNSS_ISF_SC_EENSS_ISG_SC_EEEEESI_SJ_SI_SJ_NS1D_6fusion15FusionCallbacksIS1H_NS1L_17LinearCombinationISI_fSI_fLNS_15FloatRoundStyleE2EEESH_S1K_JEEENS4_5SM1004TMEM4LOAD26SM100_TMEM_LOAD_16dp256b4xENS4_13SM90_TMA_LOADES1A_NS4_17SM75_U32x4_LDSM_NENS4_14SM90_TMA_STOREES1A_NS4_17SM90_U32x4_STSM_NENS4_39AutoVectorizingCopyWithAssumedAlignmentILi128EEEEEEvvEEEEvNT_6ParamsE:
	.zero		2944


//--------------------- SYMBOLS --------------------------

	.type		.nv.reservedSmem.offset0,@object
	.size		.nv.reservedSmem.offset0,0x4
	.type		.nv.reservedSmem.cap,@object
	.size		.nv.reservedSmem.cap,0x4
	.type		__assertfail,@function
